	.target	sm_90a

	.elftype	@"ET_EXEC"


//--------------------- .note.nv.tkinfo           --------------------------
	.section	.note.nv.tkinfo,"",@"SHT_NOTE"
	.sectionflags	@"SHF_NOTE_NV_TKINFO"
	.tkinfo
        /*0018*/ 	.word	0x00000002
        /*0030*/ 	.string	""
        /*0030*/ 	.string	"ptxas"
        /*0030*/ 	.string	"Cuda compilation tools, release 13.0, V13.0.88"
        /*0030*/ 	.string	"Build cuda_13.0.r13.0/compiler.36424714_0"
        /*0030*/ 	.string	"-v  -suppress-debug-info  -lineinfo  -arch sm_90a "



//--------------------- .note.nv.cuinfo           --------------------------
	.section	.note.nv.cuinfo,"",@"SHT_NOTE"
	.sectionflags	@"SHF_NOTE_NV_CUINFO"
        /*0018*/ 	.short	0x0002
        /*001a*/ 	.short	0x005a
        /*001c*/ 	.short	0x0082
	.zero		2


//--------------------- .nv.info                  --------------------------
	.section	.nv.info,"",@"SHT_CUDA_INFO"
	.align	4


	//----- nvinfo : EIATTR_REGCOUNT
	.align		4
        /*0000*/ 	.byte	0x04, 0x2f
        /*0002*/ 	.short	(.L_1 - .L_0)
	.align		4
.L_0:
        /*0004*/ 	.word	index@(gluon_wgmma)
        /*0008*/ 	.word	0x0000003a


	//----- nvinfo : EIATTR_FRAME_SIZE
	.align		4
.L_1:
        /*000c*/ 	.byte	0x04, 0x11
        /*000e*/ 	.short	(.L_3 - .L_2)
	.align		4
.L_2:
        /*0010*/ 	.word	index@(gluon_wgmma)
        /*0014*/ 	.word	0x00000000


	//----- nvinfo : EIATTR_MIN_STACK_SIZE
	.align		4
.L_3:
        /*0018*/ 	.byte	0x04, 0x12
        /*001a*/ 	.short	(.L_5 - .L_4)
	.align		4
.L_4:
        /*001c*/ 	.word	index@(gluon_wgmma)
        /*0020*/ 	.word	0x00000000
.L_5:


//--------------------- .nv.compat                --------------------------
	.section	.nv.compat,"",@"SHT_CUDA_COMPAT_INFO"
	.align	4
        /*0000*/ 	.byte	0x02, 0x09, 0x01, 0x00, 0x02, 0x02, 0x04, 0x00, 0x02, 0x05, 0x05, 0x00, 0x03, 0x07, 0x01, 0x01
        /*0010*/ 	.byte	0x02, 0x03, 0x03, 0x00, 0x02, 0x06, 0x01, 0x00, 0x04, 0x0b, 0x08, 0x00, 0x00, 0x00, 0x00, 0x00
        /*0020*/ 	.byte	0x00, 0x00, 0x00, 0x00


//--------------------- .nv.info.gluon_wgmma      --------------------------
	.section	.nv.info.gluon_wgmma,"",@"SHT_CUDA_INFO"
	.sectionflags	@""
	.align	4


	//----- nvinfo : EIATTR_CUDA_API_VERSION
	.align		4
        /*0000*/ 	.byte	0x04, 0x37
        /*0002*/ 	.short	(.L_7 - .L_6)
.L_6:
        /*0004*/ 	.word	0x00000082


	//----- nvinfo : EIATTR_KPARAM_INFO
	.align		4
.L_7:
        /*0008*/ 	.byte	0x04, 0x17
        /*000a*/ 	.short	(.L_9 - .L_8)
.L_8:
        /*000c*/ 	.word	0x00000000
        /*0010*/ 	.short	0x000a
        /*0012*/ 	.short	0x0048
        /*0014*/ 	.byte	0x00, 0xf4, 0x21, 0x00


	//----- nvinfo : EIATTR_KPARAM_INFO
	.align		4
.L_9:
        /*0018*/ 	.byte	0x04, 0x17
        /*001a*/ 	.short	(.L_11 - .L_10)
.L_10:
        /*001c*/ 	.word	0x00000000
        /*0020*/ 	.short	0x0009
        /*0022*/ 	.short	0x0040
        /*0024*/ 	.byte	0x00, 0xf4, 0x21, 0x00


	//----- nvinfo : EIATTR_KPARAM_INFO
	.align		4
.L_11:
        /*0028*/ 	.byte	0x04, 0x17
        /*002a*/ 	.short	(.L_13 - .L_12)
.L_12:
        /*002c*/ 	.word	0x00000000
        /*0030*/ 	.short	0x0008
        /*0032*/ 	.short	0x0038
        /*0034*/ 	.byte	0x00, 0xf0, 0x21, 0x00


	//----- nvinfo : EIATTR_KPARAM_INFO
	.align		4
.L_13:
        /*0038*/ 	.byte	0x04, 0x17
        /*003a*/ 	.short	(.L_15 - .L_14)
.L_14:
        /*003c*/ 	.word	0x00000000
        /*0040*/ 	.short	0x0007
        /*0042*/ 	.short	0x0030
        /*0044*/ 	.byte	0x00, 0xf0, 0x21, 0x00


	//----- nvinfo : EIATTR_KPARAM_INFO
	.align		4
.L_15:
        /*0048*/ 	.byte	0x04, 0x17
        /*004a*/ 	.short	(.L_17 - .L_16)
.L_16:
        /*004c*/ 	.word	0x00000000
        /*0050*/ 	.short	0x0006
        /*0052*/ 	.short	0x0028
        /*0054*/ 	.byte	0x00, 0xf0, 0x21, 0x00


	//----- nvinfo : EIATTR_KPARAM_INFO
	.align		4
.L_17:
        /*0058*/ 	.byte	0x04, 0x17
        /*005a*/ 	.short	(.L_19 - .L_18)
.L_18:
        /*005c*/ 	.word	0x00000000
        /*0060*/ 	.short	0x0005
        /*0062*/ 	.short	0x0020
        /*0064*/ 	.byte	0x00, 0xf0, 0x11, 0x00


	//----- nvinfo : EIATTR_KPARAM_INFO
	.align		4
.L_19:
        /*0068*/ 	.byte	0x04, 0x17
        /*006a*/ 	.short	(.L_21 - .L_20)
.L_20:
        /*006c*/ 	.word	0x00000000
        /*0070*/ 	.short	0x0004
        /*0072*/ 	.short	0x001c
        /*0074*/ 	.byte	0x00, 0xf0, 0x11, 0x00


	//----- nvinfo : EIATTR_KPARAM_INFO
	.align		4
.L_21:
        /*0078*/ 	.byte	0x04, 0x17
        /*007a*/ 	.short	(.L_23 - .L_22)
.L_22:
        /*007c*/ 	.word	0x00000000
        /*0080*/ 	.short	0x0003
        /*0082*/ 	.short	0x0018
        /*0084*/ 	.byte	0x00, 0xf0, 0x11, 0x00


	//----- nvinfo : EIATTR_KPARAM_INFO
	.align		4
.L_23:
        /*0088*/ 	.byte	0x04, 0x17
        /*008a*/ 	.short	(.L_25 - .L_24)
.L_24:
        /*008c*/ 	.word	0x00000000
        /*0090*/ 	.short	0x0002
        /*0092*/ 	.short	0x0010
        /*0094*/ 	.byte	0x00, 0xf4, 0x21, 0x00


	//----- nvinfo : EIATTR_KPARAM_INFO
	.align		4
.L_25:
        /*0098*/ 	.byte	0x04, 0x17
        /*009a*/ 	.short	(.L_27 - .L_26)
.L_26:
        /*009c*/ 	.word	0x00000000
        /*00a0*/ 	.short	0x0001
        /*00a2*/ 	.short	0x0008
        /*00a4*/ 	.byte	0x00, 0xf4, 0x21, 0x00


	//----- nvinfo : EIATTR_KPARAM_INFO
	.align		4
.L_27:
        /*00a8*/ 	.byte	0x04, 0x17
        /*00aa*/ 	.short	(.L_29 - .L_28)
.L_28:
        /*00ac*/ 	.word	0x00000000
        /*00b0*/ 	.short	0x0000
        /*00b2*/ 	.short	0x0000
        /*00b4*/ 	.byte	0x00, 0xf4, 0x21, 0x00


	//----- nvinfo : EIATTR_SPARSE_MMA_MASK
	.align		4
.L_29:
        /*00b8*/ 	.byte	0x03, 0x50
        /*00ba*/ 	.short	0x0000


	//----- nvinfo : EIATTR_MAXREG_COUNT
	.align		4
        /*00bc*/ 	.byte	0x03, 0x1b
        /*00be*/ 	.short	0x00ff


	//----- nvinfo : EIATTR_NUM_BARRIERS
	.align		4
        /*00c0*/ 	.byte	0x02, 0x4c
        /*00c2*/ 	.byte	0x01
	.zero		1


	//----- nvinfo : EIATTR_MERCURY_ISA_VERSION
	.align		4
        /*00c4*/ 	.byte	0x03, 0x5f
        /*00c6*/ 	.short	0x0101


	//----- nvinfo : EIATTR_INT_WARP_WIDE_INSTR_OFFSETS
	.align		4
        /*00c8*/ 	.byte	0x04, 0x31
        /*00ca*/ 	.short	(.L_31 - .L_30)


	//   ....[0]....
.L_30:
        /*00cc*/ 	.word	0x00001350


	//   ....[1]....
        /*00d0*/ 	.word	0x00001370


	//   ....[2]....
        /*00d4*/ 	.word	0x00001380


	//   ....[3]....
        /*00d8*/ 	.word	0x00001460


	//   ....[4]....
        /*00dc*/ 	.word	0x00001730


	//   ....[5]....
        /*00e0*/ 	.word	0x00001740


	//   ....[6]....
        /*00e4*/ 	.word	0x000017c0


	//   ....[7]....
        /*00e8*/ 	.word	0x000017f0


	//   ....[8]....
        /*00ec*/ 	.word	0x00001e20


	//   ....[9]....
        /*00f0*/ 	.word	0x00001e30


	//----- nvinfo : EIATTR_COOP_GROUP_MASK_REGIDS
	.align		4
.L_31:
        /*00f4*/ 	.byte	0x04, 0x29
        /*00f6*/ 	.short	(.L_33 - .L_32)


	//   ....[0]....
.L_32:
        /*00f8*/ 	.word	0xffffffff


	//   ....[1]....
        /*00fc*/ 	.word	0xffffffff


	//   ....[2]....
        /*0100*/ 	.word	0xffffffff


	//----- nvinfo : EIATTR_COOP_GROUP_INSTR_OFFSETS
	.align		4
.L_33:
        /*0104*/ 	.byte	0x04, 0x28
        /*0106*/ 	.short	(.L_35 - .L_34)


	//   ....[0]....
.L_34:
        /*0108*/ 	.word	0x00000150


	//   ....[1]....
        /*010c*/ 	.word	0x00000700


	//   ....[2]....
        /*0110*/ 	.word	0x00000cf0


	//----- nvinfo : EIATTR_MBARRIER_INSTR_OFFSETS
	.align		4
.L_35:
        /*0114*/ 	.byte	0x04, 0x39
        /*0116*/ 	.short	(.L_37 - .L_36)


	//   ....[0]....
.L_36:
        /*0118*/ 	.word	0x000014c0
        /*011c*/ 	.word	0x000000ff
        /*0120*/ 	.word	0x00024000
        /*0124*/ 	.short	0x0100
        /*0126*/ 	.byte	0x0c
	.zero		1


	//   ....[1]....
        /*0128*/ 	.word	0x000014e0
        /*012c*/ 	.word	0x000000ff
        /*0130*/ 	.word	0x00024008
        /*0134*/ 	.short	0x0100
        /*0136*/ 	.byte	0x0c
	.zero		1


	//   ....[2]....
        /*0138*/ 	.word	0x00001510
        /*013c*/ 	.word	0x000000ff
        /*0140*/ 	.word	0x00024010
        /*0144*/ 	.short	0x0100
        /*0146*/ 	.byte	0x0c
	.zero		1


	//   ....[3]....
        /*0148*/ 	.word	0x000018a0
        /*014c*/ 	.word	0x000000ff
        /*0150*/ 	.word	0x00024000
        /*0154*/ 	.short	0x010a
        /*0156*/ 	.byte	0x20
	.zero		1


	//   ....[4]....
        /*0158*/ 	.word	0x00001cc0
        /*015c*/ 	.word	0x000000ff
        /*0160*/ 	.word	0x00024000
        /*0164*/ 	.short	0x0108
        /*0166*/ 	.byte	0x0c
	.zero		1


	//   ....[5]....
        /*0168*/ 	.word	0x00001de0
        /*016c*/ 	.word	0x000000ff
        /*0170*/ 	.word	0x00024008
        /*0174*/ 	.short	0x0108
        /*0176*/ 	.byte	0x0c
	.zero		1


	//   ....[6]....
        /*0178*/ 	.word	0x00001e60
        /*017c*/ 	.word	0x000000ff
        /*0180*/ 	.word	0x00024010
        /*0184*/ 	.short	0x0108
        /*0186*/ 	.byte	0x0c
	.zero		1


	//   ....[7]....
        /*0188*/ 	.word	0x00001f30
        /*018c*/ 	.word	0x000000ff
        /*0190*/ 	.word	0x00024000
        /*0194*/ 	.short	0x010a
        /*0196*/ 	.byte	0x20
	.zero		1


	//----- nvinfo : EIATTR_NUM_MBARRIERS
	.align		4
.L_37:
        /*0198*/ 	.byte	0x03, 0x38
        /*019a*/ 	.short	0x0003


	//----- nvinfo : EIATTR_EXIT_INSTR_OFFSETS
	.align		4
        /*019c*/ 	.byte	0x04, 0x1c
        /*019e*/ 	.short	(.L_39 - .L_38)


	//   ....[0]....
.L_38:
        /*01a0*/ 	.word	0x00001f20


	//----- nvinfo : EIATTR_REQNTID
	.align		4
.L_39:
        /*01a4*/ 	.byte	0x04, 0x10
        /*01a6*/ 	.short	(.L_41 - .L_40)
.L_40:
        /*01a8*/ 	.word	0x00000100
        /*01ac*/ 	.word	0x00000001
        /*01b0*/ 	.word	0x00000001


	//----- nvinfo : EIATTR_CRS_STACK_SIZE
	.align		4
.L_41:
        /*01b4*/ 	.byte	0x04, 0x1e
        /*01b6*/ 	.short	(.L_43 - .L_42)
.L_42:
        /*01b8*/ 	.word	0x00000000


	//----- nvinfo : EIATTR_CBANK_PARAM_SIZE
	.align		4
.L_43:
        /*01bc*/ 	.byte	0x03, 0x19
        /*01be*/ 	.short	0x0050


	//----- nvinfo : EIATTR_PARAM_CBANK
	.align		4
        /*01c0*/ 	.byte	0x04, 0x0a
        /*01c2*/ 	.short	(.L_45 - .L_44)
	.align		4
.L_44:
        /*01c4*/ 	.word	index@(.nv.constant0.gluon_wgmma)
        /*01c8*/ 	.short	0x0210
        /*01ca*/ 	.short	0x0050


	//----- nvinfo : EIATTR_SW_WAR
	.align		4
.L_45:
        /*01cc*/ 	.byte	0x04, 0x36
        /*01ce*/ 	.short	(.L_47 - .L_46)
.L_46:
        /*01d0*/ 	.word	0x00000008
.L_47:


//--------------------- .nv.callgraph             --------------------------
	.section	.nv.callgraph,"",@"SHT_CUDA_CALLGRAPH"
	.align	4
	.sectionentsize	8
	.align		4
        /*0000*/ 	.word	0x00000000
	.align		4
        /*0004*/ 	.word	0xffffffff
	.align		4
        /*0008*/ 	.word	0x00000000
	.align		4
        /*000c*/ 	.word	0xfffffffe
	.align		4
        /*0010*/ 	.word	0x00000000
	.align		4
        /*0014*/ 	.word	0xfffffffd
	.align		4
        /*0018*/ 	.word	0x00000000
	.align		4
        /*001c*/ 	.word	0xfffffffc


//--------------------- .text.gluon_wgmma         --------------------------
	.section	.text.gluon_wgmma,"ax",@progbits
	.align	128
        .global         gluon_wgmma
        .type           gluon_wgmma,@function
        .size           gluon_wgmma,(.L_x_52 - gluon_wgmma)
        .other          gluon_wgmma,@"STO_CUDA_ENTRY STV_DEFAULT"
gluon_wgmma:
.text.gluon_wgmma:
[----:B------:R-:W-:Y:S01]  /*0000*/  LDC R1, c[0x0][0x28] ;  /* 0x00000a00ff017b82 */ /* 0x000fe20000000800 */
[----:B------:R-:W1:Y:S07]  /*0010*/  S2R R0, SR_TID.X ;  /* 0x0000000000007919 */ /* 0x000e6e0000002100 */
[----:B------:R-:W2:Y:S01]  /*0020*/  S2UR UR4, SR_CgaCtaId ;  /* 0x00000000000479c3 */ /* 0x000ea20000008800 */
[----:B------:R-:W-:Y:S01]  /*0030*/  UMOV UR12, 0x400 ;  /* 0x00000400000c7882 */ /* 0x000fe20000000000 */
[----:B------:R-:W-:Y:S01]  /*0040*/  ULDC UR6, c[0x0][0xc] ;  /* 0x0000030000067ab9 */ /* 0x000fe20000000800 */
[----:B------:R-:W-:Y:S01]  /*0050*/  ULDC.64 UR28, c[0x0][0x250] ;  /* 0x00009400001c7ab9 */ /* 0x000fe20000000a00 */
[----:B------:R-:W-:Y:S04]  /*0060*/  BSSY B0, `(.L_x_0) ;  /* 0x000001f000007945 */ /* 0x000fe80003800000 */
[----:B------:R-:W3:Y:S08]  /*0070*/  LDC R2, c[0x0][0x228] ;  /* 0x00008a00ff027b82 */ /* 0x000ef00000000800 */
[----:B------:R-:W4:Y:S08]  /*0080*/  LDC R8, c[0x0][0x230] ;  /* 0x00008c00ff087b82 */ /* 0x000f300000000800 */
[----:B------:R-:W-:Y:S01]  /*0090*/  S2UR UR15, SR_CTAID.Y ;  /* 0x00000000000f79c3 */ /* 0x000fe20000002600 */
[----:B--2---:R-:W-:-:S03]  /*00a0*/  ULEA UR12, UR4, UR12, 0x18 ;  /* 0x0000000c040c7291 */ /* 0x004fc6000f8ec03f */
[----:B------:R-:W-:Y:S01]  /*00b0*/  ULDC UR4, c[0x0][0x10] ;  /* 0x0000040000047ab9 */ /* 0x000fe20000000800 */
[----:B-1----:R-:W-:-:S03]  /*00c0*/  LOP3.LUT R6, R0, 0xff, RZ, 0xc0, !PT ;  /* 0x000000ff00067812 */ /* 0x002fc600078ec0ff */
[----:B------:R-:W1:Y:S01]  /*00d0*/  S2UR UR5, SR_CTAID.Z ;  /* 0x00000000000579c3 */ /* 0x000e620000002700 */
[----:B---3--:R-:W-:Y:S01]  /*00e0*/  VIADD R2, R2, 0xffffffff ;  /* 0xffffffff02027836 */ /* 0x008fe20000000000 */
[C---:B------:R-:W-:Y:S02]  /*00f0*/  ISETP.GE.U32.AND P0, PT, R6.reuse, 0x20, PT ;  /* 0x000000200600780c */ /* 0x040fe40003f06070 */
[C---:B------:R-:W-:Y:S02]  /*0100*/  ISETP.NE.U32.AND P2, PT, R6.reuse, RZ, PT ;  /* 0x000000ff0600720c */ /* 0x040fe40003f45070 */
[----:B------:R-:W-:Y:S02]  /*0110*/  LEA R11, R6, UR12, 0x2 ;  /* 0x0000000c060b7c11 */ /* 0x000fe4000f8e10ff */
[----:B------:R-:W2:Y:S01]  /*0120*/  S2UR UR30, SR_CTAID.X ;  /* 0x00000000001e79c3 */ /* 0x000ea20000002500 */
[----:B----4-:R-:W-:-:S06]  /*0130*/  VIADD R9, R8, 0xffffffff ;  /* 0xffffffff08097836 */ /* 0x010fcc0000000000 */
[----:B------:R3:W-:Y:S01]  /*0140*/  @!P0 STS [R11], RZ ;  /* 0x000000ff0b008388 */ /* 0x0007e20000000800 */
[----:B------:R-:W-:-:S03]  /*0150*/  NOP ;  /* 0x0000000000007918 */ /* 0x000fc60000000000 */
[----:B------:R3:W-:Y:S01]  /*0160*/  @!P2 STS [UR12+0x24], R2 ;  /* 0x00002402ff00a988 */ /* 0x0007e2000800080c */
[----:B-1----:R-:W-:-:S03]  /*0170*/  UIMAD UR4, UR5, UR4, UR15 ;  /* 0x00000004050472a4 */ /* 0x002fc6000f8e020f */
[----:B------:R3:W-:Y:S01]  /*0180*/  @!P2 STS [UR12+0x20], R9 ;  /* 0x00002009ff00a988 */ /* 0x0007e2000800080c */
[----:B--2---:R-:W-:-:S04]  /*0190*/  UIMAD UR4, UR4, UR6, UR30 ;  /* 0x00000006040472a4 */ /* 0x004fc8000f8e021e */
[----:B------:R-:W-:-:S03]  /*01a0*/  UIMAD UR5, UR4, 0x180, URZ ;  /* 0x00000180040578a4 */ /* 0x000fc6000f8e023f */
[----:B------:R-:W-:Y:S01]  /*01b0*/  UMOV UR4, URZ ;  /* 0x0000003f00047c82 */ /* 0x000fe20008000000 */
[----:B------:R-:W-:-:S04]  /*01c0*/  UIADD3 UR20, UP0, UR5, UR28, URZ ;  /* 0x0000001c05147290 */ /* 0x000fc8000ff1e03f */
[----:B------:R-:W-:Y:S01]  /*01d0*/  ULEA.HI.X.SX32 UR21, UR5, UR29, 0x1, UP0 ;  /* 0x0000001d05157291 */ /* 0x000fe200080f0e3f */
[----:B---3--:R-:W-:Y:S11]  /*01e0*/  @P2 BRA `(.L_x_1) ;  /* 0x0000000000182947 */ /* 0x008ff60003800000 */
[----:B------:R-:W1:Y:S01]  /*01f0*/  LDS R3, [UR12+0x8] ;  /* 0x0000080cff037984 */ /* 0x000e620008000800 */
[----:B------:R-:W2:Y:S01]  /*0200*/  LDC.64 R12, c[0x0][0x210] ;  /* 0x00008400ff0c7b82 */ /* 0x000ea20000000a00 */
[----:B------:R-:W-:Y:S02]  /*0210*/  IMAD.MOV.U32 R4, RZ, RZ, 0x70 ;  /* 0x00000070ff047424 */ /* 0x000fe400078e00ff */
[----:B--2---:R2:W-:Y:S03]  /*0220*/  STS.64 [UR12], R12 ;  /* 0x0000000cff007988 */ /* 0x0045e60008000a0c */
[----:B-1----:R-:W-:-:S05]  /*0230*/  LOP3.LUT R3, R3, 0x10, R4, 0xd8, !PT ;  /* 0x0000001003037812 */ /* 0x002fca00078ed804 */
[----:B------:R2:W-:Y:S02]  /*0240*/  STS [UR12+0x8], R3 ;  /* 0x00000803ff007988 */ /* 0x0005e4000800080c */
.L_x_1:
[----:B------:R-:W-:Y:S05]  /*0250*/  BSYNC B0 ;  /* 0x0000000000007941 */ /* 0x000fea0003800000 */
.L_x_0:
[----:B------:R-:W-:Y:S04]  /*0260*/  BSSY B0, `(.L_x_2) ;  /* 0x000000a000007945 */ /* 0x000fe80003800000 */
[----:B------:R-:W-:Y:S05]  /*0270*/  @P2 BRA `(.L_x_3) ;  /* 0x0000000000202947 */ /* 0x000fea0003800000 */
[----:B--2---:R-:W1:Y:S01]  /*0280*/  LDS R3, [UR12+0x34] ;  /* 0x0000340cff037984 */ /* 0x004e620008000800 */
[----:B------:R-:W-:Y:S02]  /*0290*/  IMAD.MOV.U32 R4, RZ, RZ, 0x3f000000 ;  /* 0x3f000000ff047424 */ /* 0x000fe400078e00ff */
[----:B------:R-:W-:Y:S01]  /*02a0*/  @!P2 IMAD.MOV.U32 R5, RZ, RZ, 0x7f ;  /* 0x0000007fff05a424 */ /* 0x000fe200078e00ff */
[----:B------:R-:W2:Y:S02]  /*02b0*/  @!P2 LDS R10, [UR12+0x38] ;  /* 0x0000380cff0aa984 */ /* 0x000ea40008000800 */
[----:B-1----:R-:W-:Y:S02]  /*02c0*/  LOP3.LUT R3, R3, 0xff000000, R4, 0xb8, !PT ;  /* 0xff00000003037812 */ /* 0x002fe400078eb804 */
[----:B--2---:R-:W-:-:S03]  /*02d0*/  @!P2 LOP3.LUT R4, R10, 0xff, R5, 0xb8, !PT ;  /* 0x000000ff0a04a812 */ /* 0x004fc600078eb805 */
[----:B------:R1:W-:Y:S04]  /*02e0*/  STS [UR12+0x34], R3 ;  /* 0x00003403ff007988 */ /* 0x0003e8000800080c */
[----:B------:R1:W-:Y:S02]  /*02f0*/  @!P2 STS [UR12+0x38], R4 ;  /* 0x00003804ff00a988 */ /* 0x0003e4000800080c */
.L_x_3:
[----:B------:R-:W-:Y:S05]  /*0300*/  BSYNC B0 ;  /* 0x0000000000007941 */ /* 0x000fea0003800000 */
.L_x_2:
[----:B------:R-:W-:Y:S04]  /*0310*/  BSSY B0, `(.L_x_4) ;  /* 0x000000e000007945 */ /* 0x000fe80003800000 */
[----:B------:R-:W-:Y:S05]  /*0320*/  @P2 BRA `(.L_x_5) ;  /* 0x0000000000302947 */ /* 0x000fea0003800000 */
[----:B-1----:R-:W1:Y:S01]  /*0330*/  LDS R4, [UR12+0x34] ;  /* 0x0000340cff047984 */ /* 0x002e620008000800 */
[----:B--2---:R-:W2:Y:S03]  /*0340*/  LDC.64 R12, c[0x0][0x238] ;  /* 0x00008e00ff0c7b82 */ /* 0x004ea60000000a00 */
[----:B------:R-:W3:Y:S01]  /*0350*/  LDS R3, [UR12+0x1c] ;  /* 0x00001c0cff037984 */ /* 0x000ee20008000800 */
[C---:B--2---:R-:W-:Y:S01]  /*0360*/  SHF.L.U64.HI R10, R12.reuse, 0x1, R13 ;  /* 0x000000010c0a7819 */ /* 0x044fe2000001020d */
[----:B------:R-:W-:-:S03]  /*0370*/  IMAD.SHL.U32 R5, R12, 0x2, RZ ;  /* 0x000000020c057824 */ /* 0x000fc600078e00ff */
[--C-:B------:R-:W-:Y:S02]  /*0380*/  SHF.R.U32.HI R12, RZ, 0x4, R10.reuse ;  /* 0x00000004ff0c7819 */ /* 0x100fe4000001160a */
[----:B------:R-:W-:-:S05]  /*0390*/  SHF.R.U64 R5, R5, 0x4, R10 ;  /* 0x0000000405057819 */ /* 0x000fca000000120a */
[----:B------:R4:W-:Y:S01]  /*03a0*/  STS [UR12+0xc], R5 ;  /* 0x00000c05ff007988 */ /* 0x0009e2000800080c */
[----:B-1----:R-:W-:Y:S02]  /*03b0*/  LOP3.LUT R4, R4, 0x7, RZ, 0xb8, !PT ;  /* 0x0000000704047812 */ /* 0x002fe400078eb8ff */
[----:B---3--:R-:W-:-:S03]  /*03c0*/  LOP3.LUT R3, R3, 0xf, R12, 0xb8, !PT ;  /* 0x0000000f03037812 */ /* 0x008fc600078eb80c */
[----:B------:R4:W-:Y:S04]  /*03d0*/  STS [UR12+0x34], R4 ;  /* 0x00003404ff007988 */ /* 0x0009e8000800080c */
[----:B------:R4:W-:Y:S02]  /*03e0*/  STS [UR12+0x1c], R3 ;  /* 0x00001c03ff007988 */ /* 0x0009e4000800080c */
.L_x_5:
[----:B------:R-:W-:Y:S05]  /*03f0*/  BSYNC B0 ;  /* 0x0000000000007941 */ /* 0x000fea0003800000 */
.L_x_4:
[----:B------:R-:W-:Y:S04]  /*0400*/  BSSY B1, `(.L_x_6) ;  /* 0x000001a000017945 */ /* 0x000fe80003800000 */
[----:B------:R-:W-:Y:S04]  /*0410*/  BSSY B0, `(.L_x_7) ;  /* 0x0000015000007945 */ /* 0x000fe80003800000 */
[----:B------:R-:W-:Y:S05]  /*0420*/  @P2 BRA `(.L_x_8) ;  /* 0x0000000000202947 */ /* 0x000fea0003800000 */
[----:B-12-4-:R-:W1:Y:S02]  /*0430*/  LDS R3, [UR12+0x34] ;  /* 0x0000340cff037984 */ /* 0x016e640008000800 */
[----:B-1----:R-:W-:-:S05]  /*0440*/  LOP3.LUT R3, R3, 0x38, RZ, 0xb8, !PT ;  /* 0x0000003803037812 */ /* 0x002fca00078eb8ff */
[----:B------:R1:W-:Y:S01]  /*0450*/  STS [UR12+0x34], R3 ;  /* 0x00003403ff007988 */ /* 0x0003e2000800080c */
[----:B------:R-:W-:Y:S05]  /*0460*/  @P2 BRA `(.L_x_9) ;  /* 0x0000000000202947 */ /* 0x000fea0003800000 */
[----:B-1----:R-:W1:Y:S01]  /*0470*/  LDS R3, [UR12+0x8] ;  /* 0x0000080cff037984 */ /* 0x002e620008000800 */
[----:B------:R-:W-:-:S05]  /*0480*/  IMAD.MOV.U32 R4, RZ, RZ, 0x780 ;  /* 0x00000780ff047424 */ /* 0x000fca00078e00ff */
[----:B-1----:R-:W-:-:S05]  /*0490*/  LOP3.LUT R3, R3, 0x500, R4, 0xd8, !PT ;  /* 0x0000050003037812 */ /* 0x002fca00078ed804 */
[----:B------:R3:W-:Y:S02]  /*04a0*/  STS [UR12+0x8], R3 ;  /* 0x00000803ff007988 */ /* 0x0007e4000800080c */
.L_x_8:
[----:B------:R-:W-:Y:S05]  /*04b0*/  @P2 BRA `(.L_x_10) ;  /* 0x0000000000282947 */ /* 0x000fea0003800000 */
[----:B-1234-:R-:W1:Y:S02]  /*04c0*/  LDS R3, [UR12+0x8] ;  /* 0x0000080cff037984 */ /* 0x01ee640008000800 */
[----:B-1----:R-:W-:-:S05]  /*04d0*/  LOP3.LUT R3, R3, 0x1800, RZ, 0xb8, !PT ;  /* 0x0000180003037812 */ /* 0x002fca00078eb8ff */
[----:B------:R2:W-:Y:S02]  /*04e0*/  STS [UR12+0x8], R3 ;  /* 0x00000803ff007988 */ /* 0x0005e4000800080c */
.L_x_9:
[----:B------:R-:W-:Y:S05]  /*04f0*/  @P2 BREAK B0 ;  /* 0x0000000000002942 */ /* 0x000fea0003800000 */
[----:B------:R-:W-:Y:S05]  /*0500*/  @P2 BRA `(.L_x_11) ;  /* 0x0000000000242947 */ /* 0x000fea0003800000 */
[----:B------:R-:W3:Y:S01]  /*0510*/  LDS R4, [UR12+0x8] ;  /* 0x0000080cff047984 */ /* 0x000ee20008000800 */
[----:B-12---:R-:W-:-:S05]  /*0520*/  IMAD.MOV.U32 R3, RZ, RZ, 0x6000 ;  /* 0x00006000ff037424 */ /* 0x006fca00078e00ff */
[----:B---3--:R-:W-:-:S04]  /*0530*/  LOP3.LUT R3, R4, 0x6000, R3, 0xd8, !PT ;  /* 0x0000600004037812 */ /* 0x008fc800078ed803 */
[----:B------:R-:W-:-:S05]  /*0540*/  LOP3.LUT R3, R3, 0x400000, RZ, 0xb8, !PT ;  /* 0x0040000003037812 */ /* 0x000fca00078eb8ff */
[----:B------:R5:W-:Y:S02]  /*0550*/  STS [UR12+0x8], R3 ;  /* 0x00000803ff007988 */ /* 0x000be4000800080c */
.L_x_10:
[----:B------:R-:W-:Y:S05]  /*0560*/  BSYNC B0 ;  /* 0x0000000000007941 */ /* 0x000fea0003800000 */
.L_x_7:
[----:B-12345:R-:W1:Y:S02]  /*0570*/  @!P2 LDS R3, [UR12+0x8] ;  /* 0x0000080cff03a984 */ /* 0x03ee640008000800 */
[----:B-1----:R-:W-:-:S05]  /*0580*/  @!P2 LOP3.LUT R3, R3, 0x8000, RZ, 0xb8, !PT ;  /* 0x000080000303a812 */ /* 0x002fca00078eb8ff */
[----:B------:R3:W-:Y:S02]  /*0590*/  @!P2 STS [UR12+0x8], R3 ;  /* 0x00000803ff00a988 */ /* 0x0007e4000800080c */
.L_x_11:
[----:B------:R-:W-:Y:S05]  /*05a0*/  BSYNC B1 ;  /* 0x0000000000017941 */ /* 0x000fea0003800000 */
.L_x_6:
[----:B------:R-:W-:Y:S05]  /*05b0*/  WARPSYNC.ALL ;  /* 0x0000000000007948 */ /* 0x000fea0003800000 */
[----:B------:R-:W-:Y:S05]  /*05c0*/  @P0 BRA `(.L_x_12) ;  /* 0x0000000000280947 */ /* 0x000fea0003800000 */
[----:B-123--:R-:W1:Y:S01]  /*05d0*/  S2R R3, SR_LANEID ;  /* 0x0000000000037919 */ /* 0x00ee620000000000 */
[----:B------:R-:W-:Y:S05]  /*05e0*/  WARPSYNC.ALL ;  /* 0x0000000000007948 */ /* 0x000fea0003800000 */
[----:B-1----:R-:W-:-:S05]  /*05f0*/  IMAD.SHL.U32 R3, R3, 0x4, RZ ;  /* 0x0000000403037824 */ /* 0x002fca00078e00ff */
[----:B------:R-:W1:Y:S01]  /*0600*/  LDS R7, [R3+UR12] ;  /* 0x0000000c03077984 */ /* 0x000e620008000800 */
[----:B------:R-:W-:-:S05]  /*0610*/  IADD3 R4, P1, R3, UR20, RZ ;  /* 0x0000001403047c10 */ /* 0x000fca000ff3e0ff */
[----:B------:R-:W-:-:S05]  /*0620*/  IMAD.X R5, RZ, RZ, UR21, P1 ;  /* 0x00000015ff057e24 */ /* 0x000fca00088e06ff */
[----:B-1----:R4:W5:Y:S01]  /*0630*/  ATOMG.E.EXCH.STRONG.GPU PT, RZ, [R4], R7 ;  /* 0x0000000704ff73a8 */ /* 0x00296200041ee100 */
[----:B------:R-:W-:-:S04]  /*0640*/  DEPBAR {5,4,3,2,1,0} ;  /* 0x0000003f0000791a */ /* 0x000fc80000000000 */
[----:B------:R4:W-:Y:S01]  /*0650*/  UTMACCTL.IV [UR20] ;  /* 0x00000000140079b9 */ /* 0x0009e20008000000 */
[----:B------:R-:W-:Y:S01]  /*0660*/  NOP ;  /* 0x0000000000007918 */ /* 0x000fe20000000000 */
.L_x_12:
[----:B------:R-:W-:Y:S05]  /*0670*/  @P0 BRA `(.L_x_13) ;  /* 0x00000000000c0947 */ /* 0x000fea0003800000 */
[----:B------:R0:W-:Y:S01]  /*0680*/  UTMACMDFLUSH ;  /* 0x00000000000079b7 */ /* 0x0001e20000000000 */
[----:B------:R-:W-:Y:S05]  /*0690*/  @P0 BRA `(.L_x_13) ;  /* 0x0000000000040947 */ /* 0x000fea0003800000 */
[----:B------:R-:W-:-:S04]  /*06a0*/  DEPBAR.LE SB0, 0x0 ;  /* 0x000080000000791a */ /* 0x000fc80000000000 */
.L_x_13:
[----:B------:R-:W-:Y:S05]  /*06b0*/  WARPSYNC.ALL ;  /* 0x0000000000007948 */ /* 0x000fea0003800000 */
[----:B-----5:R-:W-:Y:S06]  /*06c0*/  BAR.SYNC.DEFER_BLOCKING 0x0 ;  /* 0x0000000000007b1d */ /* 0x020fec0000010000 */
[----:B------:R-:W-:Y:S02]  /*06d0*/  BSSY B1, `(.L_x_14) ;  /* 0x000000b000017945 */ /* 0x000fe40003800000 */
[----:B------:R-:W-:Y:S06]  /*06e0*/  BAR.SYNC.DEFER_BLOCKING 0x0 ;  /* 0x0000000000007b1d */ /* 0x000fec0000010000 */
[----:B------:R5:W-:Y:S01]  /*06f0*/  @!P0 STS [R11], RZ ;  /* 0x000000ff0b008388 */ /* 0x000be20000000800 */
[----:B------:R-:W-:Y:S01]  /*0700*/  NOP ;  /* 0x0000000000007918 */ /* 0x000fe20000000000 */
[----:B------:R-:W-:Y:S05]  /*0710*/  @P2 BRA `(.L_x_15) ;  /* 0x0000000000182947 */ /* 0x000fea0003800000 */
[----:B-123--:R-:W1:Y:S01]  /*0720*/  LDS R3, [UR12+0x8] ;  /* 0x0000080cff037984 */ /* 0x00ee620008000800 */
[----:B------:R-:W2:Y:S01]  /*0730*/  LDC.64 R12, c[0x0][0x218] ;  /* 0x00008600ff0c7b82 */ /* 0x000ea20000000a00 */
[----:B----4-:R-:W-:Y:S02]  /*0740*/  IMAD.MOV.U32 R4, RZ, RZ, 0x70 ;  /* 0x00000070ff047424 */ /* 0x010fe400078e00ff */
[----:B--2---:R2:W-:Y:S03]  /*0750*/  STS.64 [UR12], R12 ;  /* 0x0000000cff007988 */ /* 0x0045e60008000a0c */
[----:B-1----:R-:W-:-:S05]  /*0760*/  LOP3.LUT R3, R3, 0x10, R4, 0xd8, !PT ;  /* 0x0000001003037812 */ /* 0x002fca00078ed804 */
[----:B------:R2:W-:Y:S02]  /*0770*/  STS [UR12+0x8], R3 ;  /* 0x00000803ff007988 */ /* 0x0005e4000800080c */
.L_x_15:
[----:B----4-:R-:W-:Y:S05]  /*0780*/  BSYNC B1 ;  /* 0x0000000000017941 */ /* 0x010fea0003800000 */
.L_x_14:
[----:B------:R-:W-:Y:S04]  /*0790*/  BSSY B2, `(.L_x_16) ;  /* 0x000000f000027945 */ /* 0x000fe80003800000 */
[----:B------:R-:W-:Y:S04]  /*07a0*/  BSSY B1, `(.L_x_17) ;  /* 0x000000c000017945 */ /* 0x000fe80003800000 */
[----:B------:R-:W-:Y:S05]  /*07b0*/  @P2 BRA `(.L_x_18) ;  /* 0x0000000000282947 */ /* 0x000fea0003800000 */
[----:B-123--:R-:W1:Y:S01]  /*07c0*/  LDS R3, [UR12+0x34] ;  /* 0x0000340cff037984 */ /* 0x00ee620008000800 */
[----:B------:R-:W-:Y:S01]  /*07d0*/  IMAD.MOV.U32 R4, RZ, RZ, 0x3f000000 ;  /* 0x3f000000ff047424 */ /* 0x000fe200078e00ff */
[----:B------:R-:W-:Y:S05]  /*07e0*/  @P2 BREAK B1 ;  /* 0x0000000000012942 */ /* 0x000fea0003800000 */
[----:B-1----:R-:W-:-:S05]  /*07f0*/  LOP3.LUT R3, R3, 0xff000000, R4, 0xb8, !PT ;  /* 0xff00000003037812 */ /* 0x002fca00078eb804 */
[----:B------:R1:W-:Y:S01]  /*0800*/  STS [UR12+0x34], R3 ;  /* 0x00003403ff007988 */ /* 0x0003e2000800080c */
[----:B------:R-:W-:Y:S05]  /*0810*/  @P2 BRA `(.L_x_19) ;  /* 0x0000000000182947 */ /* 0x000fea0003800000 */
[----:B------:R-:W2:Y:S01]  /*0820*/  LDS R4, [UR12+0x38] ;  /* 0x0000380cff047984 */ /* 0x000ea20008000800 */
[----:B-1----:R-:W-:-:S05]  /*0830*/  IMAD.MOV.U32 R3, RZ, RZ, 0x3f ;  /* 0x0000003fff037424 */ /* 0x002fca00078e00ff */
[----:B--2---:R-:W-:-:S05]  /*0840*/  LOP3.LUT R3, R4, 0xff, R3, 0xb8, !PT ;  /* 0x000000ff04037812 */ /* 0x004fca00078eb803 */
[----:B------:R4:W-:Y:S02]  /*0850*/  STS [UR12+0x38], R3 ;  /* 0x00003803ff007988 */ /* 0x0009e4000800080c */
.L_x_18:
[----:B------:R-:W-:Y:S05]  /*0860*/  BSYNC B1 ;  /* 0x0000000000017941 */ /* 0x000fea0003800000 */
.L_x_17:
[----:B------:R1:W-:Y:S02]  /*0870*/  @!P2 STS [UR12+0x20], R9 ;  /* 0x00002009ff00a988 */ /* 0x0003e4000800080c */
.L_x_19:
[----:B------:R-:W-:Y:S05]  /*0880*/  BSYNC B2 ;  /* 0x0000000000027941 */ /* 0x000fea0003800000 */
.L_x_16:
[----:B------:R-:W-:Y:S05]  /*0890*/  WARPSYNC.ALL ;  /* 0x0000000000007948 */ /* 0x000fea0003800000 */
[----:B-1234-:R-:W1:Y:S01]  /*08a0*/  LDC R3, c[0x0][0x22c] ;  /* 0x00008b00ff037b82 */ /* 0x01ee620000000800 */
[----:B------:R-:W-:Y:S01]  /*08b0*/  BSSY B2, `(.L_x_20) ;  /* 0x0000010000027945 */ /* 0x000fe20003800000 */
[----:B-1----:R-:W-:-:S05]  /*08c0*/  VIADD R3, R3, 0xffffffff ;  /* 0xffffffff03037836 */ /* 0x002fca0000000000 */
[----:B------:R1:W-:Y:S01]  /*08d0*/  @!P2 STS [UR12+0x24], R3 ;  /* 0x00002403ff00a988 */ /* 0x0003e2000800080c */
[----:B------:R-:W-:Y:S05]  /*08e0*/  @P2 BRA `(.L_x_21) ;  /* 0x0000000000302947 */ /* 0x000fea0003800000 */
[----:B------:R-:W2:Y:S01]  /*08f0*/  LDS R5, [UR12+0x34] ;  /* 0x0000340cff057984 */ /* 0x000ea20008000800 */
[----:B------:R-:W3:Y:S03]  /*0900*/  LDC.64 R12, c[0x0][0x240] ;  /* 0x00009000ff0c7b82 */ /* 0x000ee60000000a00 */
[----:B------:R-:W4:Y:S01]  /*0910*/  LDS R4, [UR12+0x1c] ;  /* 0x00001c0cff047984 */ /* 0x000f220008000800 */
[C---:B---3--:R-:W-:Y:S01]  /*0920*/  SHF.L.U64.HI R10, R12.reuse, 0x1, R13 ;  /* 0x000000010c0a7819 */ /* 0x048fe2000001020d */
[----:B------:R-:W-:-:S03]  /*0930*/  IMAD.SHL.U32 R7, R12, 0x2, RZ ;  /* 0x000000020c077824 */ /* 0x000fc600078e00ff */
[--C-:B------:R-:W-:Y:S02]  /*0940*/  SHF.R.U32.HI R9, RZ, 0x4, R10.reuse ;  /* 0x00000004ff097819 */ /* 0x100fe4000001160a */
[----:B------:R-:W-:-:S05]  /*0950*/  SHF.R.U64 R7, R7, 0x4, R10 ;  /* 0x0000000407077819 */ /* 0x000fca000000120a */
[----:B------:R3:W-:Y:S01]  /*0960*/  STS [UR12+0xc], R7 ;  /* 0x00000c07ff007988 */ /* 0x0007e2000800080c */
[----:B--2---:R-:W-:Y:S02]  /*0970*/  LOP3.LUT R5, R5, 0x7, RZ, 0xb8, !PT ;  /* 0x0000000705057812 */ /* 0x004fe400078eb8ff */
[----:B----4-:R-:W-:-:S03]  /*0980*/  LOP3.LUT R4, R4, 0xf, R9, 0xb8, !PT ;  /* 0x0000000f04047812 */ /* 0x010fc600078eb809 */
[----:B------:R3:W-:Y:S04]  /*0990*/  STS [UR12+0x34], R5 ;  /* 0x00003405ff007988 */ /* 0x0007e8000800080c */
[----:B------:R3:W-:Y:S02]  /*09a0*/  STS [UR12+0x1c], R4 ;  /* 0x00001c04ff007988 */ /* 0x0007e4000800080c */
.L_x_21:
[----:B------:R-:W-:Y:S05]  /*09b0*/  BSYNC B2 ;  /* 0x0000000000027941 */ /* 0x000fea0003800000 */
.L_x_20:
[----:B------:R-:W-:Y:S04]  /*09c0*/  BSSY B3, `(.L_x_22) ;  /* 0x000001a000037945 */ /* 0x000fe80003800000 */
[----:B------:R-:W-:Y:S04]  /*09d0*/  BSSY B2, `(.L_x_23) ;  /* 0x0000015000027945 */ /* 0x000fe80003800000 */
[----:B------:R-:W-:Y:S05]  /*09e0*/  @P2 BRA `(.L_x_24) ;  /* 0x0000000000202947 */ /* 0x000fea0003800000 */
[----:B---3--:R-:W2:Y:S02]  /*09f0*/  LDS R4, [UR12+0x34] ;  /* 0x0000340cff047984 */ /* 0x008ea40008000800 */
[----:B--2---:R-:W-:-:S05]  /*0a00*/  LOP3.LUT R4, R4, 0x38, RZ, 0xb8, !PT ;  /* 0x0000003804047812 */ /* 0x004fca00078eb8ff */
[----:B------:R2:W-:Y:S01]  /*0a10*/  STS [UR12+0x34], R4 ;  /* 0x00003404ff007988 */ /* 0x0005e2000800080c */
[----:B------:R-:W-:Y:S05]  /*0a20*/  @P2 BRA `(.L_x_25) ;  /* 0x0000000000202947 */ /* 0x000fea0003800000 */
[----:B--2---:R-:W2:Y:S01]  /*0a30*/  LDS R4, [UR12+0x8] ;  /* 0x0000080cff047984 */ /* 0x004ea20008000800 */
[----:B------:R-:W-:-:S05]  /*0a40*/  IMAD.MOV.U32 R5, RZ, RZ, 0x780 ;  /* 0x00000780ff057424 */ /* 0x000fca00078e00ff */
[----:B--2---:R-:W-:-:S05]  /*0a50*/  LOP3.LUT R4, R4, 0x500, R5, 0xd8, !PT ;  /* 0x0000050004047812 */ /* 0x004fca00078ed805 */
[----:B------:R2:W-:Y:S02]  /*0a60*/  STS [UR12+0x8], R4 ;  /* 0x00000804ff007988 */ /* 0x0005e4000800080c */
.L_x_24:
[----:B------:R-:W-:Y:S05]  /*0a70*/  @P2 BRA `(.L_x_26) ;  /* 0x0000000000282947 */ /* 0x000fea0003800000 */
[----:B--23--:R-:W2:Y:S02]  /*0a80*/  LDS R4, [UR12+0x8] ;  /* 0x0000080cff047984 */ /* 0x00cea40008000800 */
[----:B--2---:R-:W-:-:S05]  /*0a90*/  LOP3.LUT R4, R4, 0x1800, RZ, 0xb8, !PT ;  /* 0x0000180004047812 */ /* 0x004fca00078eb8ff */
[----:B------:R3:W-:Y:S02]  /*0aa0*/  STS [UR12+0x8], R4 ;  /* 0x00000804ff007988 */ /* 0x0007e4000800080c */
.L_x_25:
[----:B------:R-:W-:Y:S05]  /*0ab0*/  @P2 BREAK B2 ;  /* 0x0000000000022942 */ /* 0x000fea0003800000 */
[----:B------:R-:W-:Y:S05]  /*0ac0*/  @P2 BRA `(.L_x_27) ;  /* 0x0000000000242947 */ /* 0x000fea0003800000 */
[----:B--23--:R-:W2:Y:S01]  /*0ad0*/  LDS R4, [UR12+0x8] ;  /* 0x0000080cff047984 */ /* 0x00cea20008000800 */
[----:B------:R-:W-:-:S05]  /*0ae0*/  IMAD.MOV.U32 R5, RZ, RZ, 0x6000 ;  /* 0x00006000ff057424 */ /* 0x000fca00078e00ff */
[----:B--2---:R-:W-:-:S04]  /*0af0*/  LOP3.LUT R4, R4, 0x6000, R5, 0xd8, !PT ;  /* 0x0000600004047812 */ /* 0x004fc800078ed805 */
[----:B------:R-:W-:-:S05]  /*0b00*/  LOP3.LUT R4, R4, 0x400000, RZ, 0xb8, !PT ;  /* 0x0040000004047812 */ /* 0x000fca00078eb8ff */
[----:B------:R4:W-:Y:S02]  /*0b10*/  STS [UR12+0x8], R4 ;  /* 0x00000804ff007988 */ /* 0x0009e4000800080c */
.L_x_26:
[----:B------:R-:W-:Y:S05]  /*0b20*/  BSYNC B2 ;  /* 0x0000000000027941 */ /* 0x000fea0003800000 */
.L_x_23:
[----:B--234-:R-:W2:Y:S02]  /*0b30*/  @!P2 LDS R4, [UR12+0x8] ;  /* 0x0000080cff04a984 */ /* 0x01cea40008000800 */
[----:B--2---:R-:W-:-:S05]  /*0b40*/  @!P2 LOP3.LUT R4, R4, 0x8000, RZ, 0xb8, !PT ;  /* 0x000080000404a812 */ /* 0x004fca00078eb8ff */
[----:B------:R4:W-:Y:S02]  /*0b50*/  @!P2 STS [UR12+0x8], R4 ;  /* 0x00000804ff00a988 */ /* 0x0009e4000800080c */
.L_x_27:
[----:B------:R-:W-:Y:S05]  /*0b60*/  BSYNC B3 ;  /* 0x0000000000037941 */ /* 0x000fea0003800000 */
.L_x_22:
[----:B------:R-:W-:Y:S05]  /*0b70*/  WARPSYNC.ALL ;  /* 0x0000000000007948 */ /* 0x000fea0003800000 */
[----:B------:R-:W-:-:S04]  /*0b80*/  UIADD3 UR23, UR5, 0x80, URZ ;  /* 0x0000008005177890 */ /* 0x000fc8000fffe03f */
[----:B------:R-:W-:-:S04]  /*0b90*/  UIADD3 UR22, UP0, UR23, UR28, URZ ;  /* 0x0000001c17167290 */ /* 0x000fc8000ff1e03f */
[----:B------:R-:W-:Y:S01]  /*0ba0*/  ULEA.HI.X.SX32 UR23, UR23, UR29, 0x1, UP0 ;  /* 0x0000001d17177291 */ /* 0x000fe200080f0e3f */
[----:B------:R-:W-:Y:S11]  /*0bb0*/  @P0 BRA `(.L_x_28) ;  /* 0x0000000000280947 */ /* 0x000ff60003800000 */
[----:B--234-:R-:W2:Y:S01]  /*0bc0*/  S2R R4, SR_LANEID ;  /* 0x0000000000047919 */ /* 0x01cea20000000000 */
[----:B------:R-:W-:Y:S05]  /*0bd0*/  WARPSYNC.ALL ;  /* 0x0000000000007948 */ /* 0x000fea0003800000 */
[----:B--2---:R-:W-:-:S05]  /*0be0*/  IMAD.SHL.U32 R9, R4, 0x4, RZ ;  /* 0x0000000404097824 */ /* 0x004fca00078e00ff */
[----:B------:R-:W2:Y:S01]  /*0bf0*/  LDS R7, [R9+UR12] ;  /* 0x0000000c09077984 */ /* 0x000ea20008000800 */
[----:B------:R-:W-:-:S05]  /*0c00*/  IADD3 R4, P1, R9, UR22, RZ ;  /* 0x0000001609047c10 */ /* 0x000fca000ff3e0ff */
[----:B------:R-:W-:-:S05]  /*0c10*/  IMAD.X R5, RZ, RZ, UR23, P1 ;  /* 0x00000017ff057e24 */ /* 0x000fca00088e06ff */
[----:B--2---:R2:W3:Y:S01]  /*0c20*/  ATOMG.E.EXCH.STRONG.GPU PT, RZ, [R4], R7 ;  /* 0x0000000704ff73a8 */ /* 0x0044e200041ee100 */
[----:B------:R-:W-:-:S04]  /*0c30*/  DEPBAR {5,4,3,2,1,0} ;  /* 0x0000003f0000791a */ /* 0x000fc80000000000 */
[----:B------:R2:W-:Y:S01]  /*0c40*/  UTMACCTL.IV [UR22] ;  /* 0x00000000160079b9 */ /* 0x0005e20008000000 */
[----:B------:R-:W-:Y:S01]  /*0c50*/  NOP ;  /* 0x0000000000007918 */ /* 0x000fe20000000000 */
.L_x_28:
[----:B------:R-:W-:Y:S05]  /*0c60*/  @P0 BRA `(.L_x_29) ;  /* 0x00000000000c0947 */ /* 0x000fea0003800000 */
[----:B------:R0:W-:Y:S01]  /*0c70*/  UTMACMDFLUSH ;  /* 0x00000000000079b7 */ /* 0x0001e20000000000 */
[----:B------:R-:W-:Y:S05]  /*0c80*/  @P0 BRA `(.L_x_29) ;  /* 0x0000000000040947 */ /* 0x000fea0003800000 */
[----:B------:R-:W-:-:S04]  /*0c90*/  DEPBAR.LE SB0, 0x0 ;  /* 0x000080000000791a */ /* 0x000fc80000000000 */
.L_x_29:
[----:B------:R-:W-:Y:S05]  /*0ca0*/  WARPSYNC.ALL ;  /* 0x0000000000007948 */ /* 0x000fea0003800000 */
[----:B---3--:R-:W-:Y:S06]  /*0cb0*/  BAR.SYNC.DEFER_BLOCKING 0x0 ;  /* 0x0000000000007b1d */ /* 0x008fec0000010000 */
[----:B------:R-:W-:Y:S02]  /*0cc0*/  BSSY B3, `(.L_x_30) ;  /* 0x000000b000037945 */ /* 0x000fe40003800000 */
[----:B------:R-:W-:Y:S06]  /*0cd0*/  BAR.SYNC.DEFER_BLOCKING 0x0 ;  /* 0x0000000000007b1d */ /* 0x000fec0000010000 */
[----:B------:R3:W-:Y:S01]  /*0ce0*/  @!P0 STS [R11], RZ ;  /* 0x000000ff0b008388 */ /* 0x0007e20000000800 */
[----:B------:R-:W-:Y:S01]  /*0cf0*/  NOP ;  /* 0x0000000000007918 */ /* 0x000fe20000000000 */
[----:B------:R-:W-:Y:S05]  /*0d00*/  @P2 BRA `(.L_x_31) ;  /* 0x0000000000182947 */ /* 0x000fea0003800000 */
[----:B--2-4-:R-:W2:Y:S01]  /*0d10*/  LDS R4, [UR12+0x8] ;  /* 0x0000080cff047984 */ /* 0x014ea20008000800 */
[----:B---3-5:R-:W3:Y:S01]  /*0d20*/  LDC.64 R10, c[0x0][0x220] ;  /* 0x00008800ff0a7b82 */ /* 0x028ee20000000a00 */
[----:B------:R-:W-:Y:S02]  /*0d30*/  IMAD.MOV.U32 R5, RZ, RZ, 0x70 ;  /* 0x00000070ff057424 */ /* 0x000fe400078e00ff */
[----:B---3--:R3:W-:Y:S03]  /*0d40*/  STS.64 [UR12], R10 ;  /* 0x0000000aff007988 */ /* 0x0087e60008000a0c */
[----:B--2---:R-:W-:-:S05]  /*0d50*/  LOP3.LUT R4, R4, 0x10, R5, 0xd8, !PT ;  /* 0x0000001004047812 */ /* 0x004fca00078ed805 */
[----:B------:R3:W-:Y:S02]  /*0d60*/  STS [UR12+0x8], R4 ;  /* 0x00000804ff007988 */ /* 0x0007e4000800080c */
.L_x_31:
[----:B--2---:R-:W-:Y:S05]  /*0d70*/  BSYNC B3 ;  /* 0x0000000000037941 */ /* 0x004fea0003800000 */
.L_x_30:
[----:B------:R-:W-:Y:S04]  /*0d80*/  BSSY B4, `(.L_x_32) ;  /* 0x0000011000047945 */ /* 0x000fe80003800000 */
[----:B------:R-:W-:Y:S04]  /*0d90*/  BSSY B3, `(.L_x_33) ;  /* 0x000000e000037945 */ /* 0x000fe80003800000 */
[----:B------:R-:W-:Y:S05]  /*0da0*/  @P2 BRA `(.L_x_34) ;  /* 0x0000000000242947 */ /* 0x000fea0003800000 */
[----:B---34-:R-:W2:Y:S01]  /*0db0*/  LDS R4, [UR12+0x34] ;  /* 0x0000340cff047984 */ /* 0x018ea20008000800 */
[----:B------:R-:W-:-:S05]  /*0dc0*/  IMAD.MOV.U32 R5, RZ, RZ, 0x3f000000 ;  /* 0x3f000000ff057424 */ /* 0x000fca00078e00ff */
[----:B--2---:R-:W-:-:S05]  /*0dd0*/  LOP3.LUT R4, R4, 0xff000000, R5, 0xb8, !PT ;  /* 0xff00000004047812 */ /* 0x004fca00078eb805 */
[----:B------:R2:W-:Y:S01]  /*0de0*/  STS [UR12+0x34], R4 ;  /* 0x00003404ff007988 */ /* 0x0005e2000800080c */
[----:B------:R-:W-:Y:S05]  /*0df0*/  @P2 BRA `(.L_x_35) ;  /* 0x00000000001c2947 */ /* 0x000fea0003800000 */
[----:B--2---:R-:W2:Y:S01]  /*0e00*/  LDS R4, [UR12+0x38] ;  /* 0x0000380cff047984 */ /* 0x004ea20008000800 */
[----:B------:R-:W-:-:S05]  /*0e10*/  IMAD.MOV.U32 R5, RZ, RZ, 0x7f ;  /* 0x0000007fff057424 */ /* 0x000fca00078e00ff */
[----:B--2---:R-:W-:-:S05]  /*0e20*/  LOP3.LUT R4, R4, 0xff, R5, 0xb8, !PT ;  /* 0x000000ff04047812 */ /* 0x004fca00078eb805 */
[----:B------:R2:W-:Y:S02]  /*0e30*/  STS [UR12+0x38], R4 ;  /* 0x00003804ff007988 */ /* 0x0005e4000800080c */
.L_x_34:
[----:B------:R-:W-:Y:S05]  /*0e40*/  @P2 BREAK B3 ;  /* 0x0000000000032942 */ /* 0x000fea0003800000 */
[----:B------:R-:W-:Y:S05]  /*0e50*/  @P2 BRA `(.L_x_36) ;  /* 0x00000000000c2947 */ /* 0x000fea0003800000 */
[----:B------:R1:W-:Y:S02]  /*0e60*/  STS [UR12+0x20], R3 ;  /* 0x00002003ff007988 */ /* 0x0003e4000800080c */
.L_x_35:
[----:B------:R-:W-:Y:S05]  /*0e70*/  BSYNC B3 ;  /* 0x0000000000037941 */ /* 0x000fea0003800000 */
.L_x_33:
[----:B------:R1:W-:Y:S02]  /*0e80*/  @!P2 STS [UR12+0x24], R2 ;  /* 0x00002402ff00a988 */ /* 0x0003e4000800080c */
.L_x_36:
[----:B------:R-:W-:Y:S05]  /*0e90*/  BSYNC B4 ;  /* 0x0000000000047941 */ /* 0x000fea0003800000 */
.L_x_32:
[----:B------:R-:W-:Y:S05]  /*0ea0*/  WARPSYNC.ALL ;  /* 0x0000000000007948 */ /* 0x000fea0003800000 */
[----:B------:R-:W-:Y:S04]  /*0eb0*/  BSSY B4, `(.L_x_37) ;  /* 0x000000e000047945 */ /* 0x000fe80003800000 */
[----:B------:R-:W-:Y:S05]  /*0ec0*/  @P2 BRA `(.L_x_38) ;  /* 0x0000000000302947 */ /* 0x000fea0003800000 */
[----:B-1----:R-:W1:Y:S01]  /*0ed0*/  LDS R3, [UR12+0x34] ;  /* 0x0000340cff037984 */ /* 0x002e620008000800 */
[----:B--234-:R-:W2:Y:S03]  /*0ee0*/  LDC.64 R4, c[0x0][0x248] ;  /* 0x00009200ff047b82 */ /* 0x01cea60000000a00 */
        /* <DEDUP_REMOVED lines=10> */
.L_x_38:
[----:B------:R-:W-:Y:S05]  /*0f90*/  BSYNC B4 ;  /* 0x0000000000047941 */ /* 0x000fea0003800000 */
.L_x_37:
[----:B------:R-:W-:Y:S04]  /*0fa0*/  BSSY B4, `(.L_x_39) ;  /* 0x000001a000047945 */ /* 0x000fe80003800000 */
[----:B------:R-:W-:Y:S04]  /*0fb0*/  BSSY B5, `(.L_x_40) ;  /* 0x0000015000057945 */ /* 0x000fe80003800000 */
[----:B------:R-:W-:Y:S05]  /*0fc0*/  @P2 BRA `(.L_x_41) ;  /* 0x0000000000202947 */ /* 0x000fea0003800000 */
[----:B-12---:R-:W1:Y:S02]  /*0fd0*/  LDS R2, [UR12+0x34] ;  /* 0x0000340cff027984 */ /* 0x006e640008000800 */
[----:B-1----:R-:W-:-:S05]  /*0fe0*/  LOP3.LUT R2, R2, 0x38, RZ, 0xb8, !PT ;  /* 0x0000003802027812 */ /* 0x002fca00078eb8ff */
[----:B------:R1:W-:Y:S01]  /*0ff0*/  STS [UR12+0x34], R2 ;  /* 0x00003402ff007988 */ /* 0x0003e2000800080c */
[----:B------:R-:W-:Y:S05]  /*1000*/  @P2 BRA `(.L_x_42) ;  /* 0x0000000000202947 */ /* 0x000fea0003800000 */
[----:B-1----:R-:W1:Y:S01]  /*1010*/  LDS R2, [UR12+0x8] ;  /* 0x0000080cff027984 */ /* 0x002e620008000800 */
[----:B------:R-:W-:-:S05]  /*1020*/  IMAD.MOV.U32 R3, RZ, RZ, 0x780 ;  /* 0x00000780ff037424 */ /* 0x000fca00078e00ff */
[----:B-1----:R-:W-:-:S05]  /*1030*/  LOP3.LUT R2, R2, 0x500, R3, 0xd8, !PT ;  /* 0x0000050002027812 */ /* 0x002fca00078ed803 */
[----:B------:R1:W-:Y:S02]  /*1040*/  STS [UR12+0x8], R2 ;  /* 0x00000802ff007988 */ /* 0x0003e4000800080c */
.L_x_41:
[----:B------:R-:W-:Y:S05]  /*1050*/  @P2 BRA `(.L_x_43) ;  /* 0x0000000000282947 */ /* 0x000fea0003800000 */
[----:B-12---:R-:W1:Y:S02]  /*1060*/  LDS R2, [UR12+0x8] ;  /* 0x0000080cff027984 */ /* 0x006e640008000800 */
[----:B-1----:R-:W-:-:S05]  /*1070*/  LOP3.LUT R2, R2, 0x1800, RZ, 0xb8, !PT ;  /* 0x0000180002027812 */ /* 0x002fca00078eb8ff */
[----:B------:R2:W-:Y:S02]  /*1080*/  STS [UR12+0x8], R2 ;  /* 0x00000802ff007988 */ /* 0x0005e4000800080c */
.L_x_42:
[----:B------:R-:W-:Y:S05]  /*1090*/  @P2 BREAK B5 ;  /* 0x0000000000052942 */ /* 0x000fea0003800000 */
[----:B------:R-:W-:Y:S05]  /*10a0*/  @P2 BRA `(.L_x_44) ;  /* 0x0000000000242947 */ /* 0x000fea0003800000 */
[----:B-12---:R-:W1:Y:S01]  /*10b0*/  LDS R2, [UR12+0x8] ;  /* 0x0000080cff027984 */ /* 0x006e620008000800 */
[----:B------:R-:W-:-:S05]  /*10c0*/  IMAD.MOV.U32 R3, RZ, RZ, 0x6000 ;  /* 0x00006000ff037424 */ /* 0x000fca00078e00ff */
[----:B-1----:R-:W-:-:S04]  /*10d0*/  LOP3.LUT R2, R2, 0x6000, R3, 0xd8, !PT ;  /* 0x0000600002027812 */ /* 0x002fc800078ed803 */
[----:B------:R-:W-:-:S05]  /*10e0*/  LOP3.LUT R2, R2, 0x400000, RZ, 0xb8, !PT ;  /* 0x0040000002027812 */ /* 0x000fca00078eb8ff */
[----:B------:R1:W-:Y:S02]  /*10f0*/  STS [UR12+0x8], R2 ;  /* 0x00000802ff007988 */ /* 0x0003e4000800080c */
.L_x_43:
[----:B------:R-:W-:Y:S05]  /*1100*/  BSYNC B5 ;  /* 0x0000000000057941 */ /* 0x000fea0003800000 */
.L_x_40:
[----:B-12---:R-:W1:Y:S02]  /*1110*/  @!P2 LDS R2, [UR12+0x8] ;  /* 0x0000080cff02a984 */ /* 0x006e640008000800 */
[----:B-1----:R-:W-:-:S05]  /*1120*/  @!P2 LOP3.LUT R2, R2, 0x8000, RZ, 0xb8, !PT ;  /* 0x000080000202a812 */ /* 0x002fca00078eb8ff */
[----:B------:R1:W-:Y:S02]  /*1130*/  @!P2 STS [UR12+0x8], R2 ;  /* 0x00000802ff00a988 */ /* 0x0003e4000800080c */
.L_x_44:
[----:B------:R-:W-:Y:S05]  /*1140*/  BSYNC B4 ;  /* 0x0000000000047941 */ /* 0x000fea0003800000 */
.L_x_39:
[----:B------:R-:W-:Y:S05]  /*1150*/  WARPSYNC.ALL ;  /* 0x0000000000007948 */ /* 0x000fea0003800000 */
[----:B------:R-:W-:Y:S01]  /*1160*/  UIADD3 UR5, UR5, 0x100, URZ ;  /* 0x0000010005057890 */ /* 0x000fe2000fffe03f */
[----:B------:R-:W-:Y:S02]  /*1170*/  ISETP.GE.AND P1, PT, R8, 0x1, PT ;  /* 0x000000010800780c */ /* 0x000fe40003f26270 */
[----:B------:R-:W-:Y:S02]  /*1180*/  CS2R R24, SRZ ;  /* 0x0000000000187805 */ /* 0x000fe4000001ff00 */
[----:B------:R-:W-:Y:S01]  /*1190*/  CS2R R26, SRZ ;  /* 0x00000000001a7805 */ /* 0x000fe2000001ff00 */
[----:B------:R-:W-:Y:S01]  /*11a0*/  UIADD3 UR28, UP0, UR5, UR28, URZ ;  /* 0x0000001c051c7290 */ /* 0x000fe2000ff1e03f */
[----:B------:R-:W-:-:S02]  /*11b0*/  CS2R R28, SRZ ;  /* 0x00000000001c7805 */ /* 0x000fc4000001ff00 */
[----:B------:R-:W-:Y:S01]  /*11c0*/  CS2R R30, SRZ ;  /* 0x00000000001e7805 */ /* 0x000fe2000001ff00 */
[----:B------:R-:W-:Y:S01]  /*11d0*/  IMAD.MOV.U32 R32, RZ, RZ, RZ ;  /* 0x000000ffff207224 */ /* 0x000fe200078e00ff */
[----:B------:R-:W-:Y:S01]  /*11e0*/  ULEA.HI.X.SX32 UR29, UR5, UR29, 0x1, UP0 ;  /* 0x0000001d051d7291 */ /* 0x000fe200080f0e3f */
[----:B------:R-:W-:Y:S11]  /*11f0*/  @P0 BRA `(.L_x_45) ;  /* 0x0000000000280947 */ /* 0x000ff60003800000 */
[----:B-12---:R-:W3:Y:S01]  /*1200*/  S2R R2, SR_LANEID ;  /* 0x0000000000027919 */ /* 0x006ee20000000000 */
[----:B------:R-:W-:Y:S05]  /*1210*/  WARPSYNC.ALL ;  /* 0x0000000000007948 */ /* 0x000fea0003800000 */
[----:B---34-:R-:W-:-:S05]  /*1220*/  IMAD.SHL.U32 R4, R2, 0x4, RZ ;  /* 0x0000000402047824 */ /* 0x018fca00078e00ff */
[----:B------:R-:W1:Y:S01]  /*1230*/  LDS R5, [R4+UR12] ;  /* 0x0000000c04057984 */ /* 0x000e620008000800 */
[----:B------:R-:W-:-:S05]  /*1240*/  IADD3 R2, P3, R4, UR28, RZ ;  /* 0x0000001c04027c10 */ /* 0x000fca000ff7e0ff */
[----:B------:R-:W-:-:S05]  /*1250*/  IMAD.X R3, RZ, RZ, UR29, P3 ;  /* 0x0000001dff037e24 */ /* 0x000fca00098e06ff */
[----:B-1----:R1:W2:Y:S01]  /*1260*/  ATOMG.E.EXCH.STRONG.GPU PT, RZ, [R2], R5 ;  /* 0x0000000502ff73a8 */ /* 0x0022a200041ee100 */
[----:B------:R-:W-:-:S04]  /*1270*/  DEPBAR {5,4,3,2,1,0} ;  /* 0x0000003f0000791a */ /* 0x000fc80000000000 */
[----:B------:R1:W-:Y:S01]  /*1280*/  UTMACCTL.IV [UR28] ;  /* 0x000000001c0079b9 */ /* 0x0003e20008000000 */
[----:B------:R-:W-:Y:S01]  /*1290*/  NOP ;  /* 0x0000000000007918 */ /* 0x000fe20000000000 */
.L_x_45:
[----:B------:R-:W-:Y:S05]  /*12a0*/  @P0 BRA `(.L_x_46) ;  /* 0x00000000000c0947 */ /* 0x000fea0003800000 */
[----:B------:R0:W-:Y:S01]  /*12b0*/  UTMACMDFLUSH ;  /* 0x00000000000079b7 */ /* 0x0001e20000000000 */
[----:B------:R-:W-:Y:S05]  /*12c0*/  @P0 BRA `(.L_x_46) ;  /* 0x0000000000040947 */ /* 0x000fea0003800000 */
[----:B------:R-:W-:-:S04]  /*12d0*/  DEPBAR.LE SB0, 0x0 ;  /* 0x000080000000791a */ /* 0x000fc80000000000 */
.L_x_46:
[----:B------:R-:W-:Y:S05]  /*12e0*/  WARPSYNC.ALL ;  /* 0x0000000000007948 */ /* 0x000fea0003800000 */
[----:B--2---:R-:W-:Y:S01]  /*12f0*/  BAR.SYNC.DEFER_BLOCKING 0x0 ;  /* 0x0000000000007b1d */ /* 0x004fe20000010000 */
[----:B------:R-:W-:Y:S01]  /*1300*/  USHF.L.U32 UR27, UR30, 0x7, URZ ;  /* 0x000000071e1b7899 */ /* 0x000fe2000800063f */
[----:B------:R-:W-:Y:S01]  /*1310*/  IMAD.MOV.U32 R33, RZ, RZ, RZ ;  /* 0x000000ffff217224 */ /* 0x000fe200078e00ff */
[----:B------:R-:W-:Y:S02]  /*1320*/  CS2R R34, SRZ ;  /* 0x0000000000227805 */ /* 0x000fe4000001ff00 */
[----:B------:R-:W-:-:S02]  /*1330*/  CS2R R36, SRZ ;  /* 0x0000000000247805 */ /* 0x000fc4000001ff00 */
[----:B------:R-:W-:Y:S01]  /*1340*/  CS2R R38, SRZ ;  /* 0x0000000000267805 */ /* 0x000fe2000001ff00 */
[----:B------:R-:W-:Y:S01]  /*1350*/  VOTEU.ALL UP0, P2 ;  /* 0x00000000003f7886 */ /* 0x000fe20001000000 */
[----:B------:R-:W-:Y:S01]  /*1360*/  UMOV UR6, 0x1 ;  /* 0x0000000100067882 */ /* 0x000fe20000000000 */
[----:B------:R-:W-:Y:S01]  /*1370*/  VOTEU.ALL UP1, P2 ;  /* 0x00000000003f7886 */ /* 0x000fe20001020000 */
[----:B------:R-:W-:Y:S01]  /*1380*/  VOTEU.ALL UP2, P2 ;  /* 0x00000000003f7886 */ /* 0x000fe20001040000 */
[----:B------:R-:W-:Y:S01]  /*1390*/  CS2R R40, SRZ ;  /* 0x0000000000287805 */ /* 0x000fe2000001ff00 */
[----:B------:R-:W-:-:S04]  /*13a0*/  @!UP0 UIADD3 UR8, -UR6, 0x100000, URZ ;  /* 0x0010000006088890 */ /* 0x000fc8000fffe13f */
[----:B------:R-:W-:Y:S02]  /*13b0*/  @!UP0 USHF.L.U32 UR9, UR8, 0xb, URZ ;  /* 0x0000000b08098899 */ /* 0x000fe4000800063f */
[----:B------:R-:W-:Y:S01]  /*13c0*/  @!UP0 USHF.L.U32 UR8, UR8, 0x1, URZ ;  /* 0x0000000108088899 */ /* 0x000fe2000800063f */
        /* <DEDUP_REMOVED lines=9> */
[----:B------:R-:W-:Y:S01]  /*1460*/  VOTEU.ALL UP0, P2 ;  /* 0x00000000003f7886 */ /* 0x000fe20001000000 */
[----:B------:R-:W-:Y:S02]  /*1470*/  CS2R R48, SRZ ;  /* 0x0000000000307805 */ /* 0x000fe4000001ff00 */
[----:B------:R-:W-:Y:S02]  /*1480*/  CS2R R50, SRZ ;  /* 0x0000000000327805 */ /* 0x000fe4000001ff00 */
[----:B------:R-:W-:Y:S02]  /*1490*/  CS2R R52, SRZ ;  /* 0x0000000000347805 */ /* 0x000fe4000001ff00 */
[----:B------:R-:W-:Y:S01]  /*14a0*/  CS2R R54, SRZ ;  /* 0x0000000000367805 */ /* 0x000fe2000001ff00 */
[----:B------:R-:W2:Y:S02]  /*14b0*/  FENCE.VIEW.ASYNC.S ;  /* 0x00000000000073c6 */ /* 0x000ea40000000000 */
[----:B--2---:R-:W2:Y:S02]  /*14c0*/  @!UP0 SYNCS.EXCH.64 URZ, [UR12+0x24000], UR8 ;  /* 0x024000080c3f85b2 */ /* 0x004ea40008000100 */
[----:B--2---:R-:W-:Y:S06]  /*14d0*/  BAR.SYNC.DEFER_BLOCKING 0x0 ;  /* 0x0000000000007b1d */ /* 0x004fec0000010000 */
[----:B------:R2:W4:Y:S02]  /*14e0*/  @!UP1 SYNCS.EXCH.64 URZ, [UR12+0x24008], UR10 ;  /* 0x0240080a0c3f95b2 */ /* 0x0005240008000100 */
[----:B----4-:R-:W-:Y:S01]  /*14f0*/  BAR.SYNC.DEFER_BLOCKING 0x0 ;  /* 0x0000000000007b1d */ /* 0x010fe20000010000 */
[----:B--2---:R-:W-:-:S05]  /*1500*/  USHF.L.U32 UR11, UR15, 0x6, URZ ;  /* 0x000000060f0b7899 */ /* 0x004fca000800063f */
[----:B------:R2:W4:Y:S01]  /*1510*/  @!UP2 SYNCS.EXCH.64 URZ, [UR12+0x24010], UR6 ;  /* 0x024010060c3fa5b2 */ /* 0x0005220008000100 */
[----:B------:R-:W-:Y:S06]  /*1520*/  @!P1 BRA `(.L_x_47) ;  /* 0x0000000400989947 */ /* 0x000fec0003800000 */
[----:B-1----:R-:W-:Y:S02]  /*1530*/  SHF.R.U32.HI R2, RZ, 0x5, R0 ;  /* 0x00000005ff027819 */ /* 0x002fe40000011600 */
[----:B------:R-:W-:Y:S02]  /*1540*/  CS2R R24, SRZ ;  /* 0x0000000000187805 */ /* 0x000fe4000001ff00 */
[----:B------:R-:W-:Y:S02]  /*1550*/  CS2R R26, SRZ ;  /* 0x00000000001a7805 */ /* 0x000fe4000001ff00 */
[----:B------:R-:W-:Y:S02]  /*1560*/  CS2R R28, SRZ ;  /* 0x00000000001c7805 */ /* 0x000fe4000001ff00 */
[----:B------:R-:W-:Y:S02]  /*1570*/  R2UR UR13, R2 ;  /* 0x00000000020d72ca */ /* 0x000fe400000e0000 */
[----:B------:R-:W-:-:S02]  /*1580*/  CS2R R30, SRZ ;  /* 0x00000000001e7805 */ /* 0x000fc4000001ff00 */
[----:B------:R-:W-:Y:S02]  /*1590*/  CS2R R32, SRZ ;  /* 0x0000000000207805 */ /* 0x000fe4000001ff00 */
[----:B------:R-:W-:Y:S02]  /*15a0*/  CS2R R34, SRZ ;  /* 0x0000000000227805 */ /* 0x000fe4000001ff00 */
[----:B------:R-:W-:Y:S02]  /*15b0*/  CS2R R36, SRZ ;  /* 0x0000000000247805 */ /* 0x000fe4000001ff00 */
[----:B------:R-:W-:Y:S02]  /*15c0*/  CS2R R38, SRZ ;  /* 0x0000000000267805 */ /* 0x000fe4000001ff00 */
[----:B------:R-:W-:Y:S02]  /*15d0*/  CS2R R40, SRZ ;  /* 0x0000000000287805 */ /* 0x000fe4000001ff00 */
[----:B------:R-:W-:-:S02]  /*15e0*/  CS2R R42, SRZ ;  /* 0x00000000002a7805 */ /* 0x000fc4000001ff00 */
[----:B------:R-:W-:Y:S02]  /*15f0*/  CS2R R44, SRZ ;  /* 0x00000000002c7805 */ /* 0x000fe4000001ff00 */
[----:B------:R-:W-:Y:S02]  /*1600*/  CS2R R46, SRZ ;  /* 0x00000000002e7805 */ /* 0x000fe4000001ff00 */
[----:B------:R-:W-:Y:S02]  /*1610*/  CS2R R48, SRZ ;  /* 0x0000000000307805 */ /* 0x000fe4000001ff00 */
[----:B------:R-:W-:Y:S02]  /*1620*/  CS2R R50, SRZ ;  /* 0x0000000000327805 */ /* 0x000fe4000001ff00 */
[----:B------:R-:W-:Y:S02]  /*1630*/  CS2R R52, SRZ ;  /* 0x0000000000347805 */ /* 0x000fe4000001ff00 */
[----:B------:R-:W-:Y:S01]  /*1640*/  CS2R R54, SRZ ;  /* 0x0000000000367805 */ /* 0x000fe2000001ff00 */
[----:B------:R-:W-:Y:S01]  /*1650*/  UMOV UR5, URZ ;  /* 0x0000003f00057c82 */ /* 0x000fe20008000000 */
[----:B--2---:R-:W-:-:S05]  /*1660*/  UMOV UR6, URZ ;  /* 0x0000003f00067c82 */ /* 0x004fca0008000000 */
.L_x_49:
[----:B----4-:R-:W-:Y:S01]  /*1670*/  BAR.SYNC.DEFER_BLOCKING 0x0 ;  /* 0x0000000000007b1d */ /* 0x010fe20000010000 */
[----:B------:R-:W-:Y:S01]  /*1680*/  ULEA UR32, UR5, UR12, 0x3 ;  /* 0x0000000c05207291 */ /* 0x000fe2000f8e183f */
[----:B------:R-:W-:Y:S01]  /*1690*/  @!P2 IMAD.MOV.U32 R2, RZ, RZ, 0xc000 ;  /* 0x0000c000ff02a424 */ /* 0x000fe200078e00ff */
[----:B------:R-:W-:Y:S01]  /*16a0*/  ELECT P0, URZ, PT ;  /* 0x00000000003f782f */ /* 0x000fe20003800000 */
[----:B------:R-:W-:-:S03]  /*16b0*/  ULEA UR14, UR5, UR12, 0xf ;  /* 0x0000000c050e7291 */ /* 0x000fc6000f8e783f */
[----:B------:R-:W-:Y:S01]  /*16c0*/  ISETP.LT.U32.AND P0, PT, R6, 0x40, P0 ;  /* 0x000000400600780c */ /* 0x000fe20000701070 */
[----:B------:R-:W-:Y:S01]  /*16d0*/  ULOP3.LUT UR8, UR13, 0x1, URZ, 0xc0, !UPT ;  /* 0x000000010d087892 */ /* 0x000fe2000f8ec03f */
[----:B------:R-:W-:-:S03]  /*16e0*/  ELECT P1, URZ, PT ;  /* 0x00000000003f782f */ /* 0x000fc60003820000 */
[----:B------:R-:W-:Y:S02]  /*16f0*/  ULEA UR24, UR8, UR14, 0xe ;  /* 0x0000000e08187291 */ /* 0x000fe4000f8e703f */
[----:B------:R-:W-:Y:S01]  /*1700*/  ULEA UR26, UR8, UR6, 0x6 ;  /* 0x00000006081a7291 */ /* 0x000fe2000f8e303f */
[----:B------:R-:W-:Y:S01]  /*1710*/  ISETP.LT.U32.AND P1, PT, R6, 0x40, P1 ;  /* 0x000000400600780c */ /* 0x000fe20000f21070 */
[----:B------:R-:W-:-:S04]  /*1720*/  ULEA UR7, UR5, UR12, 0xe ;  /* 0x0000000c05077291 */ /* 0x000fc8000f8e703f */
[----:B------:R-:W-:Y:S01]  /*1730*/  VOTEU.ANY UP0, P0 ;  /* 0x00000000003f7886 */ /* 0x000fe20000000100 */
[----:B------:R-:W-:Y:S01]  /*1740*/  VOTEU.ANY UP2, P0 ;  /* 0x00000000003f7886 */ /* 0x000fe20000040100 */
[----:B------:R-:W-:Y:S01]  /*1750*/  UIADD3 UR31, UR7, 0x18000, URZ ;  /* 0x00018000071f7890 */ /* 0x000fe2000fffe03f */
[----:B------:R1:W-:Y:S01]  /*1760*/  @!P2 SYNCS.ARRIVE.TRANS64 RZ, [UR32+0x24000], R2 ;  /* 0x02400002ffffa9a7 */ /* 0x0003e20008000020 */
[----:B------:R2:W-:Y:S06]  /*1770*/  MEMBAR.ALL.CTA ;  /* 0x0000000000007992 */ /* 0x0005ec0000008000 */
[----:B--2---:R-:W2:Y:S01]  /*1780*/  FENCE.VIEW.ASYNC.S ;  /* 0x00000000000073c6 */ /* 0x004ea20000000000 */
[----:B------:R-:W-:Y:S01]  /*1790*/  @UP0 UIADD3 UR25, UR32, 0x24000, URZ ;  /* 0x0002400020190890 */ /* 0x000fe2000fffe03f */
[----:B------:R-:W-:Y:S01]  /*17a0*/  @UP0 UMOV UR16, UR20 ;  /* 0x0000001400100c82 */ /* 0x000fe20008000000 */
[----:B------:R-:W-:Y:S01]  /*17b0*/  @UP0 UMOV UR17, UR21 ;  /* 0x0000001500110c82 */ /* 0x000fe20008000000 */
[----:B--2---:R-:W-:Y:S01]  /*17c0*/  VOTEU.ANY UP1, P1 ;  /* 0x00000000003f7886 */ /* 0x004fe20000820100 */
[----:B------:R-:W-:Y:S01]  /*17d0*/  ULEA UR8, UR8, UR31, 0xd ;  /* 0x0000001f08087291 */ /* 0x000fe2000f8e683f */
[----:B-1----:R-:W-:Y:S01]  /*17e0*/  IMAD.U32 R2, RZ, RZ, UR4 ;  /* 0x00000004ff027e24 */ /* 0x002fe2000f8e00ff */
[----:B------:R-:W-:Y:S01]  /*17f0*/  VOTEU.ANY UP3, P1 ;  /* 0x00000000003f7886 */ /* 0x000fe20000860100 */
[----:B------:R-:W-:Y:S01]  /*1800*/  UMOV UR10, UR26 ;  /* 0x0000001a000a7c82 */ /* 0x000fe20008000000 */
[----:B------:R-:W-:Y:S01]  /*1810*/  @UP1 UIADD3 UR9, UR32, 0x24000, URZ ;  /* 0x0002400020091890 */ /* 0x000fe2000fffe03f */
[----:B------:R-:W-:Y:S01]  /*1820*/  @UP1 UMOV UR18, UR22 ;  /* 0x0000001600121c82 */ /* 0x000fe20008000000 */
[----:B------:R-:W-:Y:S01]  /*1830*/  @UP1 UMOV UR19, UR23 ;  /* 0x0000001700131c82 */ /* 0x000fe20008000000 */
[----:B------:R-:W-:Y:S01]  /*1840*/  SHF.L.U32 R2, R2, 0x1f, RZ ;  /* 0x0000001f02027819 */ /* 0x000fe200000006ff */
[----:B------:R-:W-:Y:S06]  /*1850*/  BAR.SYNC.DEFER_BLOCKING 0x0 ;  /* 0x0000000000007b1d */ /* 0x000fec0000010000 */
[----:B------:R1:W-:Y:S02]  /*1860*/  @UP2 UTMALDG.2D [UR24], [UR16] ;  /* 0x00000018100025b4 */ /* 0x0003e40008008000 */
[----:B------:R-:W-:Y:S06]  /*1870*/  BAR.SYNC.DEFER_BLOCKING 0x0 ;  /* 0x0000000000007b1d */ /* 0x000fec0000010000 */
[----:B------:R1:W-:Y:S02]  /*1880*/  @UP3 UTMALDG.2D [UR8], [UR18] ;  /* 0x00000008120035b4 */ /* 0x0003e40008008000 */
[----:B------:R-:W-:Y:S06]  /*1890*/  BAR.SYNC.DEFER_BLOCKING 0x0 ;  /* 0x0000000000007b1d */ /* 0x000fec0000010000 */
[----:B------:R-:W2:Y:S02]  /*18a0*/  SYNCS.PHASECHK.TRANS64.TRYWAIT P0, [UR32+0x24000], R2 ;  /* 0x02400002ff0075a7 */ /* 0x000ea40008000160 */
[----:B-12---:R-:W-:Y:S05]  /*18b0*/  @!P0 BRA `(.L_x_48) ;  /* 0x00000004009c8947 */ /* 0x006fea0003800000 */
.L_x_50:
[----:B------:R-:W-:Y:S01]  /*18c0*/  USHF.L.U32 UR7, UR13, 0x7, URZ ;  /* 0x000000070d077899 */ /* 0x000fe2000800063f */
[----:B------:R-:W-:Y:S02]  /*18d0*/  WARPGROUP.DEPBAR.LE gsb0, 0x0 ;  /* 0x00008000000079c5 */ /* 0x000fe40000010000 */
[----:B------:R-:W-:Y:S01]  /*18e0*/  USHF.R.U32.HI UR18, URZ, 0x4, UR31 ;  /* 0x000000043f127899 */ /* 0x000fe2000801161f */
[----:B------:R-:W-:Y:S01]  /*18f0*/  WARPGROUP.ARRIVE ;  /* 0x00000000000079c5 */ /* 0x000fe20000000000 */
[----:B------:R-:W-:Y:S01]  /*1900*/  ULOP3.LUT UR7, UR7, 0x200, URZ, 0xc0, !UPT ;  /* 0x0000020007077892 */ /* 0x000fe2000f8ec03f */
[----:B------:R-:W1:Y:S01]  /*1910*/  LDC R2, c[0x0][0x230] ;  /* 0x00008c00ff027b82 */ /* 0x000e620000000800 */
[----:B------:R-:W-:Y:S02]  /*1920*/  USGXT.U32 UR18, UR18, 0xe ;  /* 0x0000000e1212789a */ /* 0x000fe40008000000 */
[----:B------:R-:W-:Y:S01]  /*1930*/  ULEA.HI UR7, UR14, UR7, URZ, 0x1c ;  /* 0x000000070e077291 */ /* 0x000fe2000f8fe03f */
[----:B------:R-:W-:Y:S01]  /*1940*/  UMOV UR17, 0x40000040 ;  /* 0x4000004000117882 */ /* 0x000fe20000000000 */
[----:B------:R-:W-:-:S02]  /*1950*/  UMOV UR19, 0x40000040 ;  /* 0x4000004000137882 */ /* 0x000fc40000000000 */
[----:B------:R-:W-:Y:S01]  /*1960*/  ULOP3.LUT UR16, UR7, 0x3fff, URZ, 0xc0, !UPT ;  /* 0x00003fff07107892 */ /* 0x000fe2000f8ec03f */
[----:B------:R-:W-:Y:S02]  /*1970*/  UMOV UR8, URZ ;  /* 0x0000003f00087c82 */ /* 0x000fe40008000000 */
[----:B------:R-:W-:Y:S01]  /*1980*/  UMOV UR7, URZ ;  /* 0x0000003f00077c82 */ /* 0x000fe20008000000 */
[----:B------:R-:W-:Y:S02]  /*1990*/  UIADD3 UR6, UR6, 0x80, URZ ;  /* 0x0000008006067890 */ /* 0x000fe4000fffe03f */
[----:B------:R-:W-:-:S03]  /*19a0*/  UIADD3 UR5, UR5, 0x1, URZ ;  /* 0x0000000105057890 */ /* 0x000fc6000fffe03f */
[----:B------:R-:W-:Y:S01]  /*19b0*/  HGMMA.64x64x16.F32.BF16 R24, gdesc[UR16], R24 ;  /* 0x00e00000101879f0 */ /* 0x000fe20008701818 */
[----:B------:R-:W-:Y:S02]  /*19c0*/  UIADD3 UR16, UP0, UR16, 0x2, URZ ;  /* 0x0000000210107890 */ /* 0x000fe4000ff1e03f */
[----:B------:R-:W-:Y:S02]  /*19d0*/  UIADD3 UR18, UP1, UR18, 0x2, URZ ;  /* 0x0000000212127890 */ /* 0x000fe4000ff3e03f */
[----:B------:R-:W-:Y:S02]  /*19e0*/  UIADD3.X UR17, UR7, 0x40000040, URZ, UP0, !UPT ;  /* 0x4000004007117890 */ /* 0x000fe400087fe43f */
[----:B------:R-:W-:Y:S01]  /*19f0*/  UIADD3.X UR19, UR8, 0x40000040, URZ, UP1, !UPT ;  /* 0x4000004008137890 */ /* 0x000fe20008ffe43f */
[----:B-1----:R-:W-:Y:S01]  /*1a00*/  ISETP.LE.AND P0, PT, R2, UR6, PT ;  /* 0x0000000602007c0c */ /* 0x002fe2000bf03270 */
[----:B------:R-:W-:Y:S02]  /*1a10*/  UIADD3.64 UR32, UR16, 0x2, URZ ;  /* 0x0000000210207897 */ /* 0x000fe4000fffe03f */
[----:B------:R-:W-:-:S02]  /*1a20*/  UIADD3.64 UR34, UR18, 0x2, URZ ;  /* 0x0000000212227897 */ /* 0x000fc4000fffe03f */
[----:B------:R-:W-:-:S04]  /*1a30*/  UISETP.NE.U32.AND UP0, UPT, UR5, 0x3, UPT ;  /* 0x000000030500788c */ /* 0x000fc8000bf05070 */
[----:B------:R-:W-:Y:S02]  /*1a40*/  USEL UR7, URZ, 0x1, UP0 ;  /* 0x000000013f077887 */ /* 0x000fe40008000000 */
[----:B------:R-:W-:Y:S02]  /*1a50*/  USEL UR5, UR5, URZ, UP0 ;  /* 0x0000003f05057287 */ /* 0x000fe40008000000 */
[----:B------:R-:W-:Y:S01]  /*1a60*/  ULOP3.LUT UR4, UR4, UR7, URZ, 0x3c, !UPT ;  /* 0x0000000704047292 */ /* 0x000fe2000f8e3c3f */
[----:B------:R-:W-:Y:S04]  /*1a70*/  HGMMA.64x64x16.F32.BF16 R24, gdesc[UR16], R24 ;  /* 0x00e00000101879f0 */ /* 0x000fe80008701818 */
[----:B------:R-:W-:Y:S01]  /*1a80*/  HGMMA.64x64x16.F32.BF16 R24, gdesc[UR32], R24 ;  /* 0x00e00000201879f0 */ /* 0x000fe20008701818 */
[----:B------:R-:W-:-:S02]  /*1a90*/  UIADD3.64 UR32, UR16, 0x4, URZ ;  /* 0x0000000410207897 */ /* 0x000fc4000fffe03f */
[----:B------:R-:W-:-:S09]  /*1aa0*/  UIADD3.64 UR34, UR18, 0x4, URZ ;  /* 0x0000000412227897 */ /* 0x000fd2000fffe03f */
[----:B------:R-:W-:Y:S01]  /*1ab0*/  HGMMA.64x64x16.F32.BF16 R24, gdesc[UR32], R24 ;  /* 0x00e00000201879f0 */ /* 0x000fe20008701818 */
[----:B------:R-:W-:Y:S02]  /*1ac0*/  UIADD3.64 UR32, UR16, 0x3fe, URZ ;  /* 0x000003fe10207897 */ /* 0x000fe4000fffe03f */
[----:B------:R-:W-:-:S09]  /*1ad0*/  UIADD3.64 UR34, UR18, 0x1fe, URZ ;  /* 0x000001fe12227897 */ /* 0x000fd2000fffe03f */
[----:B------:R-:W-:Y:S01]  /*1ae0*/  HGMMA.64x64x16.F32.BF16 R24, gdesc[UR32], R24 ;  /* 0x00e00000201879f0 */ /* 0x000fe20008701818 */
[----:B------:R-:W-:Y:S02]  /*1af0*/  UIADD3.64 UR32, UR16, 0x400, URZ ;  /* 0x0000040010207897 */ /* 0x000fe4000fffe03f */
[----:B------:R-:W-:-:S09]  /*1b00*/  UIADD3.64 UR34, UR18, 0x200, URZ ;  /* 0x0000020012227897 */ /* 0x000fd2000fffe03f */
[----:B------:R-:W-:Y:S01]  /*1b10*/  HGMMA.64x64x16.F32.BF16 R24, gdesc[UR32], R24 ;  /* 0x00e00000201879f0 */ /* 0x000fe20008701818 */
[----:B------:R-:W-:Y:S02]  /*1b20*/  UIADD3.64 UR32, UR16, 0x402, URZ ;  /* 0x0000040210207897 */ /* 0x000fe4000fffe03f */
[----:B------:R-:W-:Y:S02]  /*1b30*/  UIADD3.64 UR34, UR18, 0x202, URZ ;  /* 0x0000020212227897 */ /* 0x000fe4000fffe03f */
[----:B------:R-:W-:Y:S02]  /*1b40*/  UIADD3.64 UR16, UR16, 0x404, URZ ;  /* 0x0000040410107897 */ /* 0x000fe4000fffe03f */
[----:B------:R-:W-:-:S05]  /*1b50*/  UIADD3.64 UR18, UR18, 0x204, URZ ;  /* 0x0000020412127897 */ /* 0x000fca000fffe03f */
[----:B------:R-:W-:Y:S04]  /*1b60*/  HGMMA.64x64x16.F32.BF16 R24, gdesc[UR32], R24 ;  /* 0x00e00000201879f0 */ /* 0x000fe80008701818 */
[----:B------:R-:W-:Y:S01]  /*1b70*/  HGMMA.64x64x16.F32.BF16 R24, gdesc[UR16], R24, gsb0 ;  /* 0x00e00000101879f0 */ /* 0x000fe20008001818 */
[----:B------:R-:W-:Y:S05]  /*1b80*/  @!P0 BRA `(.L_x_49) ;  /* 0xfffffff800b88947 */ /* 0x000fea000383ffff */
.L_x_47:
[----:B------:R-:W-:Y:S02]  /*1b90*/  WARPGROUP.DEPBAR.LE gsb0, 0x0 ;  /* 0x00008000000079c5 */ /* 0x000fe40000010000 */
[----:B----4-:R-:W-:Y:S01]  /*1ba0*/  BAR.SYNC.DEFER_BLOCKING 0x0 ;  /* 0x0000000000007b1d */ /* 0x010fe20000010000 */
[C---:B-1----:R-:W-:Y:S01]  /*1bb0*/  IMAD.SHL.U32 R2, R0.reuse, 0x80, RZ ;  /* 0x0000008000027824 */ /* 0x042fe200078e00ff */
[----:B------:R-:W-:Y:S01]  /*1bc0*/  F2FP.BF16.F32.PACK_AB R24, R25, R24 ;  /* 0x000000181918723e */ /* 0x000fe200000010ff */
[----:B------:R-:W-:Y:S01]  /*1bd0*/  IMAD.SHL.U32 R3, R0, 0x40, RZ ;  /* 0x0000004000037824 */ /* 0x000fe200078e00ff */
[----:B------:R-:W-:Y:S02]  /*1be0*/  F2FP.BF16.F32.PACK_AB R25, R27, R26 ;  /* 0x0000001a1b19723e */ /* 0x000fe400000010ff */
[----:B------:R-:W-:Y:S02]  /*1bf0*/  ELECT P0, URZ, PT ;  /* 0x00000000003f782f */ /* 0x000fe40003800000 */
[----:B------:R-:W-:Y:S01]  /*1c00*/  LOP3.LUT R2, R2, 0x780, RZ, 0xc0, !PT ;  /* 0x0000078002027812 */ /* 0x000fe200078ec0ff */
[----:B------:R-:W-:Y:S01]  /*1c10*/  UMOV UR13, UR11 ;  /* 0x0000000b000d7c82 */ /* 0x000fe20008000000 */
[----:B------:R-:W-:Y:S01]  /*1c20*/  F2FP.BF16.F32.PACK_AB R32, R33, R32 ;  /* 0x000000202120723e */ /* 0x000fe200000010ff */
[----:B------:R-:W-:Y:S01]  /*1c30*/  UMOV UR14, UR27 ;  /* 0x0000001b000e7c82 */ /* 0x000fe20008000000 */
[----:B---3--:R-:W-:Y:S01]  /*1c40*/  LOP3.LUT R4, R2, 0x3800, R3, 0xf8, !PT ;  /* 0x0000380002047812 */ /* 0x008fe200078ef803 */
[----:B------:R-:W-:Y:S01]  /*1c50*/  IMAD.SHL.U32 R2, R0, 0x10, RZ ;  /* 0x0000001000027824 */ /* 0x000fe200078e00ff */
[----:B------:R-:W-:-:S02]  /*1c60*/  F2FP.BF16.F32.PACK_AB R26, R29, R28 ;  /* 0x0000001c1d1a723e */ /* 0x000fc400000010ff */
[----:B------:R-:W-:Y:S02]  /*1c70*/  F2FP.BF16.F32.PACK_AB R27, R31, R30 ;  /* 0x0000001e1f1b723e */ /* 0x000fe400000010ff */
[----:B------:R-:W-:Y:S02]  /*1c80*/  LOP3.LUT R3, R2, 0x70, RZ, 0xc0, !PT ;  /* 0x0000007002037812 */ /* 0x000fe400078ec0ff */
[----:B------:R-:W-:Y:S02]  /*1c90*/  F2FP.BF16.F32.PACK_AB R33, R35, R34 ;  /* 0x000000222321723e */ /* 0x000fe400000010ff */
[----:B------:R-:W-:Y:S02]  /*1ca0*/  LOP3.LUT R3, R3, 0x10, R0, 0x78, !PT ;  /* 0x0000001003037812 */ /* 0x000fe400078e7800 */
[----:B------:R-:W-:Y:S01]  /*1cb0*/  F2FP.BF16.F32.PACK_AB R40, R41, R40 ;  /* 0x000000282928723e */ /* 0x000fe200000010ff */
[----:B------:R-:W1:Y:S02]  /*1cc0*/  @!P2 SYNCS.CCTL.IV [UR12+0x24000] ;  /* 0x02400000ff00a9b1 */ /* 0x000e64000800000c */
[----:B-1----:R-:W-:Y:S01]  /*1cd0*/  BAR.SYNC.DEFER_BLOCKING 0x0 ;  /* 0x0000000000007b1d */ /* 0x002fe20000010000 */
[----:B------:R-:W-:-:S02]  /*1ce0*/  LOP3.LUT R3, R4, R3, RZ, 0xfc, !PT ;  /* 0x0000000304037212 */ /* 0x000fc400078efcff */
[----:B------:R-:W-:Y:S02]  /*1cf0*/  F2FP.BF16.F32.PACK_AB R34, R37, R36 ;  /* 0x000000242522723e */ /* 0x000fe400000010ff */
[C---:B------:R-:W-:Y:S01]  /*1d00*/  LOP3.LUT R2, R3.reuse, 0x20, RZ, 0x3c, !PT ;  /* 0x0000002003027812 */ /* 0x040fe200078e3cff */
[C---:B------:R-:W-:Y:S01]  /*1d10*/  VIADD R0, R3.reuse, UR12 ;  /* 0x0000000c03007c36 */ /* 0x040fe20008000000 */
[C---:B------:R-:W-:Y:S02]  /*1d20*/  LOP3.LUT R4, R3.reuse, 0x40, RZ, 0x3c, !PT ;  /* 0x0000004003047812 */ /* 0x040fe400078e3cff */
[----:B------:R-:W-:Y:S01]  /*1d30*/  LOP3.LUT R3, R3, 0x60, RZ, 0x3c, !PT ;  /* 0x0000006003037812 */ /* 0x000fe200078e3cff */
[----:B------:R-:W-:Y:S01]  /*1d40*/  VIADD R2, R2, UR12 ;  /* 0x0000000c02027c36 */ /* 0x000fe20008000000 */
[----:B------:R-:W-:Y:S01]  /*1d50*/  F2FP.BF16.F32.PACK_AB R35, R39, R38 ;  /* 0x000000262723723e */ /* 0x000fe200000010ff */
[----:B------:R-:W-:Y:S01]  /*1d60*/  VIADD R4, R4, UR12 ;  /* 0x0000000c04047c36 */ /* 0x000fe20008000000 */
[----:B------:R-:W-:Y:S01]  /*1d70*/  F2FP.BF16.F32.PACK_AB R41, R43, R42 ;  /* 0x0000002a2b29723e */ /* 0x000fe200000010ff */
[----:B------:R-:W-:Y:S01]  /*1d80*/  VIADD R3, R3, UR12 ;  /* 0x0000000c03037c36 */ /* 0x000fe20008000000 */
[----:B------:R-:W-:-:S02]  /*1d90*/  F2FP.BF16.F32.PACK_AB R48, R49, R48 ;  /* 0x000000303130723e */ /* 0x000fc400000010ff */
[----:B------:R-:W-:Y:S02]  /*1da0*/  F2FP.BF16.F32.PACK_AB R42, R45, R44 ;  /* 0x0000002c2d2a723e */ /* 0x000fe400000010ff */
[----:B------:R-:W-:Y:S02]  /*1db0*/  F2FP.BF16.F32.PACK_AB R43, R47, R46 ;  /* 0x0000002e2f2b723e */ /* 0x000fe400000010ff */
[----:B------:R-:W-:Y:S02]  /*1dc0*/  F2FP.BF16.F32.PACK_AB R49, R51, R50 ;  /* 0x000000323331723e */ /* 0x000fe400000010ff */
[----:B------:R-:W-:Y:S01]  /*1dd0*/  F2FP.BF16.F32.PACK_AB R50, R53, R52 ;  /* 0x000000343532723e */ /* 0x000fe200000010ff */
[----:B------:R-:W1:Y:S02]  /*1de0*/  @!P2 SYNCS.CCTL.IV [UR12+0x24008] ;  /* 0x02400800ff00a9b1 */ /* 0x000e64000800000c */
[----:B-1----:R-:W-:Y:S01]  /*1df0*/  BAR.SYNC.DEFER_BLOCKING 0x0 ;  /* 0x0000000000007b1d */ /* 0x002fe20000010000 */
[----:B------:R-:W-:-:S02]  /*1e00*/  F2FP.BF16.F32.PACK_AB R51, R55, R54 ;  /* 0x000000363733723e */ /* 0x000fc400000010ff */
[----:B------:R-:W-:-:S13]  /*1e10*/  ISETP.LT.U32.AND P0, PT, R6, 0x20, P0 ;  /* 0x000000200600780c */ /* 0x000fda0000701070 */
[----:B------:R-:W-:Y:S01]  /*1e20*/  VOTEU.ANY UP0, P0 ;  /* 0x00000000003f7886 */ /* 0x000fe20000000100 */
[----:B------:R-:W-:-:S04]  /*1e30*/  VOTEU.ANY UP1, P0 ;  /* 0x00000000003f7886 */ /* 0x000fc80000020100 */
[----:B--2---:R-:W-:Y:S01]  /*1e40*/  @UP0 UMOV UR6, UR28 ;  /* 0x0000001c00060c82 */ /* 0x004fe20008000000 */
[----:B------:R-:W-:Y:S01]  /*1e50*/  @UP0 UMOV UR7, UR29 ;  /* 0x0000001d00070c82 */ /* 0x000fe20008000000 */
[----:B------:R-:W1:Y:S02]  /*1e60*/  @!P2 SYNCS.CCTL.IV [UR12+0x24010] ;  /* 0x02401000ff00a9b1 */ /* 0x000e64000800000c */
[----:B-1----:R-:W-:Y:S04]  /*1e70*/  STSM.16.M88.4 [R0], R24 ;  /* 0x0000001800007844 */ /* 0x002fe80000000200 */
[----:B------:R-:W-:Y:S04]  /*1e80*/  STSM.16.M88.4 [R2], R32 ;  /* 0x0000002002007844 */ /* 0x000fe80000000200 */
[----:B------:R-:W-:Y:S04]  /*1e90*/  STSM.16.M88.4 [R4], R40 ;  /* 0x0000002804007844 */ /* 0x000fe80000000200 */
[----:B------:R-:W-:Y:S01]  /*1ea0*/  STSM.16.M88.4 [R3], R48 ;  /* 0x0000003003007844 */ /* 0x000fe20000000200 */
[----:B------:R1:W-:Y:S06]  /*1eb0*/  MEMBAR.ALL.CTA ;  /* 0x0000000000007992 */ /* 0x0003ec0000008000 */
[----:B-1----:R-:W1:Y:S02]  /*1ec0*/  FENCE.VIEW.ASYNC.S ;  /* 0x00000000000073c6 */ /* 0x002e640000000000 */
[----:B-1----:R-:W-:Y:S06]  /*1ed0*/  BAR.SYNC.DEFER_BLOCKING 0x0 ;  /* 0x0000000000007b1d */ /* 0x002fec0000010000 */
[----:B------:R1:W-:Y:S01]  /*1ee0*/  @UP1 UTMASTG.2D [UR12], [UR6] ;  /* 0x0000000c060013b5 */ /* 0x0003e20008008000 */
[----:B------:R0:W-:Y:S01]  /*1ef0*/  UTMACMDFLUSH ;  /* 0x00000000000079b7 */ /* 0x0001e20000000000 */
[----:B------:R-:W-:-:S04]  /*1f00*/  DEPBAR.LE SB0, 0x0 ;  /* 0x000080000000791a */ /* 0x000fc80000000000 */
[----:B------:R-:W-:Y:S06]  /*1f10*/  BAR.SYNC.DEFER_BLOCKING 0x0 ;  /* 0x0000000000007b1d */ /* 0x000fec0000010000 */
[----:B-1----:R-:W-:Y:S05]  /*1f20*/  EXIT ;  /* 0x000000000000794d */ /* 0x002fea0003800000 */
.L_x_48:
[----:B------:R-:W1:Y:S02]  /*1f30*/  SYNCS.PHASECHK.TRANS64.TRYWAIT P0, [UR32+0x24000], R2 ;  /* 0x02400002ff0075a7 */ /* 0x000e640008000160 */
[----:B-1----:R-:W-:Y:S05]  /*1f40*/  @!P0 BRA `(.L_x_48) ;  /* 0xfffffffc00f88947 */ /* 0x002fea000383ffff */
[----:B------:R-:W-:Y:S05]  /*1f50*/  BRA `(.L_x_50) ;  /* 0xfffffff800587947 */ /* 0x000fea000383ffff */
.L_x_51:
[----:B------:R-:W-:-:S00]  /*1f60*/  BRA `(.L_x_51) ;  /* 0xfffffffc00fc7947 */ /* 0x000fc0000383ffff */
[----:B------:R-:W-:-:S00]  /*1f70*/  NOP ;  /* 0x0000000000007918 */ /* 0x000fc00000000000 */
        /* <DEDUP_REMOVED lines=8> */
.L_x_52:


//--------------------- .nv.shared.gluon_wgmma    --------------------------
	.section	.nv.shared.gluon_wgmma,"aw",@nobits
	.sectionflags	@""
	.align	16
	.zero		1024


//--------------------- .nv.shared.reserved.0     --------------------------
	.section	.nv.shared.reserved.0,"aw",@nobits
	.weak		__nv_reservedSMEM_offset_0_alias
	.size		__nv_reservedSMEM_offset_0_alias, 0, 0
	.other		__nv_reservedSMEM_offset_0_alias,@"STO_CUDA_RESERVED_SHARED STV_DEFAULT"
__nv_reservedSMEM_offset_0_alias:
	.zero		0


//--------------------- .nv.constant0.gluon_wgmma --------------------------
	.section	.nv.constant0.gluon_wgmma,"a",@progbits
	.sectionflags	@""
	.align	4
.nv.constant0.gluon_wgmma:
	.zero		608


//--------------------- SYMBOLS --------------------------

	.type		.nv.reservedSmem.offset0,@object
	.size		.nv.reservedSmem.offset0,0x4
